	.target	sm_100a

	.elftype	@"ET_EXEC"


//--------------------- .note.nv.tkinfo           --------------------------
	.section	.note.nv.tkinfo,"",@"SHT_NOTE"
	.sectionflags	@"SHF_NOTE_NV_TKINFO"
	.tkinfo
        /*0018*/ 	.word	0x00000081
        /*0030*/ 	.string	""
        /*0030*/ 	.string	"ptxas-blackwell"
        /*0030*/ 	.string	"Cuda compilation tools, release 12.9, V12.9.86"
        /*0030*/ 	.string	"Build cuda_12.9.r12.9/compiler.36037853_0"
        /*0030*/ 	.string	"-v  -suppress-debug-info  -lineinfo  -arch sm_100a "



//--------------------- .note.nv.cuver            --------------------------
	.section	.note.nv.cuver,"",@"SHT_NOTE"
	.sectionflags	@"SHF_NOTE_NV_CUVER"
        /*0018*/ 	.short	0x0001
        /*001a*/ 	.short	0x0064
        /*001c*/ 	.short	0x0001
        /*001e*/ 	.short	0x0000
        /*0020*/ 	.short	0x0001
        /*0022*/ 	.short	0x0000


//--------------------- .nv.info                  --------------------------
	.section	.nv.info,"",@"SHT_CUDA_INFO"
	.align	4


	//----- nvinfo : EIATTR_REGCOUNT
	.align		4
        /*0000*/ 	.byte	0x04, 0x2f
        /*0002*/ 	.short	(.L_4 - .L_3)
	.align		4
.L_3:
        /*0004*/ 	.word	index@(gluon_tcgen05)
        /*0008*/ 	.word	0x00000047


	//----- nvinfo : EIATTR_FRAME_SIZE
	.align		4
.L_4:
        /*000c*/ 	.byte	0x04, 0x11
        /*000e*/ 	.short	(.L_6 - .L_5)
	.align		4
.L_5:
        /*0010*/ 	.word	index@($__internal_2_$__cuda_sm10x_tcgen05_guardrail_trap_unallocated_columns_being_dealloced)
        /*0014*/ 	.word	0x00000000


	//----- nvinfo : EIATTR_FRAME_SIZE
	.align		4
.L_6:
        /*0018*/ 	.byte	0x04, 0x11
        /*001a*/ 	.short	(.L_8 - .L_7)
	.align		4
.L_7:
        /*001c*/ 	.word	index@($__internal_1_$__cuda_sm10x_tcgen05_guardrail_trap_phase_invalid_during_alloc)
        /*0020*/ 	.word	0x00000000


	//----- nvinfo : EIATTR_FRAME_SIZE
	.align		4
.L_8:
        /*0024*/ 	.byte	0x04, 0x11
        /*0026*/ 	.short	(.L_10 - .L_9)
	.align		4
.L_9:
        /*0028*/ 	.word	index@($__internal_0_$__cuda_sm10x_tcgen05_guardrail_trap_col_being_dealloced_not_returned_by_alloc)
        /*002c*/ 	.word	0x00000000


	//----- nvinfo : EIATTR_FRAME_SIZE
	.align		4
.L_10:
        /*0030*/ 	.byte	0x04, 0x11
        /*0032*/ 	.short	(.L_12 - .L_11)
	.align		4
.L_11:
        /*0034*/ 	.word	index@(gluon_tcgen05)
        /*0038*/ 	.word	0x00000000


	//----- nvinfo : EIATTR_MIN_STACK_SIZE
	.align		4
.L_12:
        /*003c*/ 	.byte	0x04, 0x12
        /*003e*/ 	.short	(.L_14 - .L_13)
	.align		4
.L_13:
        /*0040*/ 	.word	index@(gluon_tcgen05)
        /*0044*/ 	.word	0x00000000
.L_14:


//--------------------- .nv.info.gluon_tcgen05    --------------------------
	.section	.nv.info.gluon_tcgen05,"",@"SHT_CUDA_INFO"
	.sectionflags	@""
	.align	4


	//----- nvinfo : EIATTR_CUDA_API_VERSION
	.align		4
        /*0000*/ 	.byte	0x04, 0x37
        /*0002*/ 	.short	(.L_16 - .L_15)
.L_15:
        /*0004*/ 	.word	0x00000081


	//----- nvinfo : EIATTR_KPARAM_INFO
	.align		4
.L_16:
        /*0008*/ 	.byte	0x04, 0x17
        /*000a*/ 	.short	(.L_18 - .L_17)
.L_17:
        /*000c*/ 	.word	0x00000000
        /*0010*/ 	.short	0x000a
        /*0012*/ 	.short	0x0048
        /*0014*/ 	.byte	0x00, 0xf4, 0x21, 0x00


	//----- nvinfo : EIATTR_KPARAM_INFO
	.align		4
.L_18:
        /*0018*/ 	.byte	0x04, 0x17
        /*001a*/ 	.short	(.L_20 - .L_19)
.L_19:
        /*001c*/ 	.word	0x00000000
        /*0020*/ 	.short	0x0009
        /*0022*/ 	.short	0x0040
        /*0024*/ 	.byte	0x00, 0xf4, 0x21, 0x00


	//----- nvinfo : EIATTR_KPARAM_INFO
	.align		4
.L_20:
        /*0028*/ 	.byte	0x04, 0x17
        /*002a*/ 	.short	(.L_22 - .L_21)
.L_21:
        /*002c*/ 	.word	0x00000000
        /*0030*/ 	.short	0x0008
        /*0032*/ 	.short	0x0038
        /*0034*/ 	.byte	0x00, 0xf0, 0x21, 0x00


	//----- nvinfo : EIATTR_KPARAM_INFO
	.align		4
.L_22:
        /*0038*/ 	.byte	0x04, 0x17
        /*003a*/ 	.short	(.L_24 - .L_23)
.L_23:
        /*003c*/ 	.word	0x00000000
        /*0040*/ 	.short	0x0007
        /*0042*/ 	.short	0x0030
        /*0044*/ 	.byte	0x00, 0xf0, 0x21, 0x00


	//----- nvinfo : EIATTR_KPARAM_INFO
	.align		4
.L_24:
        /*0048*/ 	.byte	0x04, 0x17
        /*004a*/ 	.short	(.L_26 - .L_25)
.L_25:
        /*004c*/ 	.word	0x00000000
        /*0050*/ 	.short	0x0006
        /*0052*/ 	.short	0x0028
        /*0054*/ 	.byte	0x00, 0xf0, 0x21, 0x00


	//----- nvinfo : EIATTR_KPARAM_INFO
	.align		4
.L_26:
        /*0058*/ 	.byte	0x04, 0x17
        /*005a*/ 	.short	(.L_28 - .L_27)
.L_27:
        /*005c*/ 	.word	0x00000000
        /*0060*/ 	.short	0x0005
        /*0062*/ 	.short	0x0020
        /*0064*/ 	.byte	0x00, 0xf0, 0x11, 0x00


	//----- nvinfo : EIATTR_KPARAM_INFO
	.align		4
.L_28:
        /*0068*/ 	.byte	0x04, 0x17
        /*006a*/ 	.short	(.L_30 - .L_29)
.L_29:
        /*006c*/ 	.word	0x00000000
        /*0070*/ 	.short	0x0004
        /*0072*/ 	.short	0x001c
        /*0074*/ 	.byte	0x00, 0xf0, 0x11, 0x00


	//----- nvinfo : EIATTR_KPARAM_INFO
	.align		4
.L_30:
        /*0078*/ 	.byte	0x04, 0x17
        /*007a*/ 	.short	(.L_32 - .L_31)
.L_31:
        /*007c*/ 	.word	0x00000000
        /*0080*/ 	.short	0x0003
        /*0082*/ 	.short	0x0018
        /*0084*/ 	.byte	0x00, 0xf0, 0x11, 0x00


	//----- nvinfo : EIATTR_KPARAM_INFO
	.align		4
.L_32:
        /*0088*/ 	.byte	0x04, 0x17
        /*008a*/ 	.short	(.L_34 - .L_33)
.L_33:
        /*008c*/ 	.word	0x00000000
        /*0090*/ 	.short	0x0002
        /*0092*/ 	.short	0x0010
        /*0094*/ 	.byte	0x00, 0xf4, 0x21, 0x00


	//----- nvinfo : EIATTR_KPARAM_INFO
	.align		4
.L_34:
        /*0098*/ 	.byte	0x04, 0x17
        /*009a*/ 	.short	(.L_36 - .L_35)
.L_35:
        /*009c*/ 	.word	0x00000000
        /*00a0*/ 	.short	0x0001
        /*00a2*/ 	.short	0x0008
        /*00a4*/ 	.byte	0x00, 0xf4, 0x21, 0x00


	//----- nvinfo : EIATTR_KPARAM_INFO
	.align		4
.L_36:
        /*00a8*/ 	.byte	0x04, 0x17
        /*00aa*/ 	.short	(.L_38 - .L_37)
.L_37:
        /*00ac*/ 	.word	0x00000000
        /*00b0*/ 	.short	0x0000
        /*00b2*/ 	.short	0x0000
        /*00b4*/ 	.byte	0x00, 0xf4, 0x21, 0x00


	//----- nvinfo : EIATTR_AT_ENTRY_FRAGMENTS
	.align		4
.L_38:
        /*00b8*/ 	.byte	0x04, 0x4f
        /*00ba*/ 	.short	(.L_40 - .L_39)


	//   ....[0]....
.L_39:
        /*00bc*/ 	.word	0x00000004


	//----- nvinfo : EIATTR_RESERVED_SMEM_USED
	.align		4
.L_40:
        /*00c0*/ 	.byte	0x01, 0x41
	.zero		2


	//----- nvinfo : EIATTR_SPARSE_MMA_MASK
	.align		4
        /*00c4*/ 	.byte	0x03, 0x50
        /*00c6*/ 	.short	0x0000


	//----- nvinfo : EIATTR_TCGEN05_1CTA_USED
	.align		4
        /*00c8*/ 	.byte	0x01, 0x51
	.zero		2


	//----- nvinfo : EIATTR_MAXREG_COUNT
	.align		4
        /*00cc*/ 	.byte	0x03, 0x1b
        /*00ce*/ 	.short	0x00ff


	//----- nvinfo : EIATTR_NUM_BARRIERS
	.align		4
        /*00d0*/ 	.byte	0x02, 0x4c
        /*00d2*/ 	.byte	0x01
	.zero		1


	//----- nvinfo : EIATTR_INT_WARP_WIDE_INSTR_OFFSETS
	.align		4
        /*00d4*/ 	.byte	0x04, 0x31
        /*00d6*/ 	.short	(.L_42 - .L_41)


	//   ....[0]....
.L_41:
        /*00d8*/ 	.word	0x00001620


	//   ....[1]....
        /*00dc*/ 	.word	0x00001640


	//   ....[2]....
        /*00e0*/ 	.word	0x000016c0


	//   ....[3]....
        /*00e4*/ 	.word	0x000019a0


	//   ....[4]....
        /*00e8*/ 	.word	0x000019b0


	//   ....[5]....
        /*00ec*/ 	.word	0x00001a10


	//   ....[6]....
        /*00f0*/ 	.word	0x00001a20


	//   ....[7]....
        /*00f4*/ 	.word	0x00001cf0


	//   ....[8]....
        /*00f8*/ 	.word	0x00001d00


	//   ....[9]....
        /*00fc*/ 	.word	0x00001e80


	//   ....[10]....
        /*0100*/ 	.word	0x00001eb0


	//   ....[11]....
        /*0104*/ 	.word	0x00001ee0


	//   ....[12]....
        /*0108*/ 	.word	0x00001f00


	//   ....[13]....
        /*010c*/ 	.word	0x00002200


	//   ....[14]....
        /*0110*/ 	.word	0x00002210


	//   ....[15]....
        /*0114*/ 	.word	0x00002550


	//   ....[16]....
        /*0118*/ 	.word	0x00002560


	//   ....[17]....
        /*011c*/ 	.word	0x000029d0


	//   ....[18]....
        /*0120*/ 	.word	0x00002a20


	//----- nvinfo : EIATTR_COOP_GROUP_MASK_REGIDS
	.align		4
.L_42:
        /*0124*/ 	.byte	0x04, 0x29
        /*0126*/ 	.short	(.L_44 - .L_43)


	//   ....[0]....
.L_43:
        /*0128*/ 	.word	0xffffffff


	//   ....[1]....
        /*012c*/ 	.word	0xffffffff


	//   ....[2]....
        /*0130*/ 	.word	0xffffffff


	//   ....[3]....
        /*0134*/ 	.word	0xffffffff


	//   ....[4]....
        /*0138*/ 	.word	0xffffffff


	//   ....[5]....
        /*013c*/ 	.word	0xffffffff


	//   ....[6]....
        /*0140*/ 	.word	0xffffffff


	//   ....[7]....
        /*0144*/ 	.word	0xffffffff


	//   ....[8]....
        /*0148*/ 	.word	0xffffffff


	//   ....[9]....
        /*014c*/ 	.word	0xffffffff


	//----- nvinfo : EIATTR_COOP_GROUP_INSTR_OFFSETS
	.align		4
.L_44:
        /*0150*/ 	.byte	0x04, 0x28
        /*0152*/ 	.short	(.L_46 - .L_45)


	//   ....[0]....
.L_45:
        /*0154*/ 	.word	0x00000050


	//   ....[1]....
        /*0158*/ 	.word	0x00000310


	//   ....[2]....
        /*015c*/ 	.word	0x000004f0


	//   ....[3]....
        /*0160*/ 	.word	0x000009a0


	//   ....[4]....
        /*0164*/ 	.word	0x00000ae0


	//   ....[5]....
        /*0168*/ 	.word	0x00000f50


	//   ....[6]....
        /*016c*/ 	.word	0x00001090


	//   ....[7]....
        /*0170*/ 	.word	0x000014e0


	//   ....[8]....
        /*0174*/ 	.word	0x00002860


	//   ....[9]....
        /*0178*/ 	.word	0x00002ad0


	//----- nvinfo : EIATTR_VRC_CTA_INIT_COUNT
	.align		4
.L_46:
        /*017c*/ 	.byte	0x02, 0x4a
        /*017e*/ 	.byte	0x80
	.zero		1


	//----- nvinfo : EIATTR_MBARRIER_INSTR_OFFSETS
	.align		4
        /*0180*/ 	.byte	0x04, 0x39
        /*0182*/ 	.short	(.L_48 - .L_47)


	//   ....[0]....
.L_47:
        /*0184*/ 	.word	0x000016e0
        /*0188*/ 	.word	0x000000ff
        /*018c*/ 	.word	0x00012000
        /*0190*/ 	.short	0x0100
        /*0192*/ 	.byte	0x08
	.zero		1


	//   ....[1]....
        /*0194*/ 	.word	0x000016f0
        /*0198*/ 	.word	0x000000ff
        /*019c*/ 	.word	0x00012020
        /*01a0*/ 	.short	0x0100
        /*01a2*/ 	.byte	0x08
	.zero		1


	//   ....[2]....
        /*01a4*/ 	.word	0x000017a0
        /*01a8*/ 	.word	0x000000ff
        /*01ac*/ 	.word	0x00012008
        /*01b0*/ 	.short	0x0100
        /*01b2*/ 	.byte	0x08
	.zero		1


	//   ....[3]....
        /*01b4*/ 	.word	0x000017b0
        /*01b8*/ 	.word	0x000000ff
        /*01bc*/ 	.word	0x00012028
        /*01c0*/ 	.short	0x0100
        /*01c2*/ 	.byte	0x08
	.zero		1


	//   ....[4]....
        /*01c4*/ 	.word	0x000018c0
        /*01c8*/ 	.word	0x000000ff
        /*01cc*/ 	.word	0x00012010
        /*01d0*/ 	.short	0x0100
        /*01d2*/ 	.byte	0x08
	.zero		1


	//   ....[5]....
        /*01d4*/ 	.word	0x000018d0
        /*01d8*/ 	.word	0x000000ff
        /*01dc*/ 	.word	0x00012030
        /*01e0*/ 	.short	0x0100
        /*01e2*/ 	.byte	0x08
	.zero		1


	//   ....[6]....
        /*01e4*/ 	.word	0x00001ab0
        /*01e8*/ 	.word	0x000000ff
        /*01ec*/ 	.word	0x00012000
        /*01f0*/ 	.short	0x010a
        /*01f2*/ 	.byte	0x08
	.zero		1


	//   ....[7]....
        /*01f4*/ 	.word	0x00001d50
        /*01f8*/ 	.word	0x000000ff
        /*01fc*/ 	.word	0x00012020
        /*0200*/ 	.short	0x010a
        /*0202*/ 	.byte	0x08
	.zero		1


	//   ....[8]....
        /*0204*/ 	.word	0x00001f80
        /*0208*/ 	.word	0x000000ff
        /*020c*/ 	.word	0x00012000
        /*0210*/ 	.short	0x010a
        /*0212*/ 	.byte	0x1c
	.zero		1


	//   ....[9]....
        /*0214*/ 	.word	0x00002250
        /*0218*/ 	.word	0x000000ff
        /*021c*/ 	.word	0x00012020
        /*0220*/ 	.short	0x010a
        /*0222*/ 	.byte	0x1c
	.zero		1


	//   ....[10]....
        /*0224*/ 	.word	0x00002330
        /*0228*/ 	.word	0x000000ff
        /*022c*/ 	.word	0x00012000
        /*0230*/ 	.short	0x0108
        /*0232*/ 	.byte	0x08
	.zero		1


	//   ....[11]....
        /*0234*/ 	.word	0x00002340
        /*0238*/ 	.word	0x000000ff
        /*023c*/ 	.word	0x00012020
        /*0240*/ 	.short	0x0108
        /*0242*/ 	.byte	0x08
	.zero		1


	//   ....[12]....
        /*0244*/ 	.word	0x00002390
        /*0248*/ 	.word	0x000000ff
        /*024c*/ 	.word	0x00012008
        /*0250*/ 	.short	0x0108
        /*0252*/ 	.byte	0x08
	.zero		1


	//   ....[13]....
        /*0254*/ 	.word	0x000023a0
        /*0258*/ 	.word	0x000000ff
        /*025c*/ 	.word	0x00012028
        /*0260*/ 	.short	0x0108
        /*0262*/ 	.byte	0x08
	.zero		1


	//   ....[14]....
        /*0264*/ 	.word	0x000023f0
        /*0268*/ 	.word	0x000000ff
        /*026c*/ 	.word	0x00012010
        /*0270*/ 	.short	0x0108
        /*0272*/ 	.byte	0x08
	.zero		1


	//   ....[15]....
        /*0274*/ 	.word	0x00002400
        /*0278*/ 	.word	0x000000ff
        /*027c*/ 	.word	0x00012030
        /*0280*/ 	.short	0x0108
        /*0282*/ 	.byte	0x08
	.zero		1


	//   ....[16]....
        /*0284*/ 	.word	0x00002af0
        /*0288*/ 	.word	0x000000ff
        /*028c*/ 	.word	0x00012000
        /*0290*/ 	.short	0x010a
        /*0292*/ 	.byte	0x08
	.zero		1


	//   ....[17]....
        /*0294*/ 	.word	0x00002b20
        /*0298*/ 	.word	0x000000ff
        /*029c*/ 	.word	0x00012020
        /*02a0*/ 	.short	0x010a
        /*02a2*/ 	.byte	0x08
	.zero		1


	//   ....[18]....
        /*02a4*/ 	.word	0x00002b50
        /*02a8*/ 	.word	0x000000ff
        /*02ac*/ 	.word	0x00012000
        /*02b0*/ 	.short	0x010a
        /*02b2*/ 	.byte	0x1c
	.zero		1


	//   ....[19]....
        /*02b4*/ 	.word	0x00002b80
        /*02b8*/ 	.word	0x000000ff
        /*02bc*/ 	.word	0x00012020
        /*02c0*/ 	.short	0x010a
        /*02c2*/ 	.byte	0x1c
	.zero		1


	//----- nvinfo : EIATTR_NUM_MBARRIERS
	.align		4
.L_48:
        /*02c4*/ 	.byte	0x03, 0x38
        /*02c6*/ 	.short	0x0006


	//----- nvinfo : EIATTR_EXIT_INSTR_OFFSETS
	.align		4
        /*02c8*/ 	.byte	0x04, 0x1c
        /*02ca*/ 	.short	(.L_50 - .L_49)


	//   ....[0]....
.L_49:
        /*02cc*/ 	.word	0x00002ae0


	//----- nvinfo : EIATTR_REQNTID
	.align		4
.L_50:
        /*02d0*/ 	.byte	0x04, 0x10
        /*02d2*/ 	.short	(.L_52 - .L_51)
.L_51:
        /*02d4*/ 	.word	0x00000080
        /*02d8*/ 	.word	0x00000001
        /*02dc*/ 	.word	0x00000001


	//----- nvinfo : EIATTR_CRS_STACK_SIZE
	.align		4
.L_52:
        /*02e0*/ 	.byte	0x04, 0x1e
        /*02e2*/ 	.short	(.L_54 - .L_53)
.L_53:
        /*02e4*/ 	.word	0x00000000


	//----- nvinfo : EIATTR_CBANK_PARAM_SIZE
	.align		4
.L_54:
        /*02e8*/ 	.byte	0x03, 0x19
        /*02ea*/ 	.short	0x0050


	//----- nvinfo : EIATTR_PARAM_CBANK
	.align		4
        /*02ec*/ 	.byte	0x04, 0x0a
        /*02ee*/ 	.short	(.L_56 - .L_55)
	.align		4
.L_55:
        /*02f0*/ 	.word	index@(.nv.constant0.gluon_tcgen05)
        /*02f4*/ 	.short	0x0380
        /*02f6*/ 	.short	0x0050


	//----- nvinfo : EIATTR_SW_WAR
	.align		4
.L_56:
        /*02f8*/ 	.byte	0x04, 0x36
        /*02fa*/ 	.short	(.L_58 - .L_57)
.L_57:
        /*02fc*/ 	.word	0x00000008
.L_58:


//--------------------- .nv.compat                --------------------------
	.section	.nv.compat,"",@"SHT_CUDA_COMPAT_INFO"
	.align	4
        /*0000*/ 	.byte	0x02, 0x02, 0x02, 0x00, 0x02, 0x05, 0x05, 0x00, 0x02, 0x03, 0x03, 0x00, 0x02, 0x06, 0x01, 0x00


//--------------------- .nv.callgraph             --------------------------
	.section	.nv.callgraph,"",@"SHT_CUDA_CALLGRAPH"
	.align	4
	.sectionentsize	8
	.align		4
        /*0000*/ 	.word	0x00000000
	.align		4
        /*0004*/ 	.word	0xffffffff
	.align		4
        /*0008*/ 	.word	0x00000000
	.align		4
        /*000c*/ 	.word	0xfffffffe
	.align		4
        /*0010*/ 	.word	0x00000000
	.align		4
        /*0014*/ 	.word	0xfffffffd
	.align		4
        /*0018*/ 	.word	0x00000000
	.align		4
        /*001c*/ 	.word	0xfffffffc


//--------------------- .text.gluon_tcgen05       --------------------------
	.section	.text.gluon_tcgen05,"ax",@progbits
	.align	128
        .global         gluon_tcgen05
        .type           gluon_tcgen05,@function
        .size           gluon_tcgen05,(.L_x_81 - gluon_tcgen05)
        .other          gluon_tcgen05,@"STO_CUDA_ENTRY STV_DEFAULT"
gluon_tcgen05:
.text.gluon_tcgen05:
[----:B------:R-:W1:Y:S01]  /*0000*/  LDC R1, c[0x0][0x37c] ;  /* 0x0000df00ff017b82 */ /* 0x000e620000000800 */
[----:B------:R-:W2:Y:S02]  /*0010*/  S2R R0, SR_TID.X ;  /* 0x0000000000007919 */ /* 0x000ea40000002100 */
[----:B--2---:R-:W-:-:S13]  /*0020*/  ISETP.GE.U32.AND P2, PT, R0, 0x20, PT ;  /* 0x000000200000780c */ /* 0x004fda0003f46070 */
[----:B------:R-:W-:Y:S05]  /*0030*/  @P2 BRA `(.L_x_0) ;  /* 0x0000000000b82947 */ /* 0x000fea0003800000 */
[----:B------:R-:W2:Y:S01]  /*0040*/  S2UR UR6, SR_CgaCtaId ;  /* 0x00000000000679c3 */ /* 0x000ea20000008800 */
[----:B------:R-:W-:Y:S01]  /*0050*/  NOP ;  /* 0x0000000000007918 */ /* 0x000fe20000000000 */
[----:B------:R-:W-:Y:S02]  /*0060*/  UMOV UR4, 0x40 ;  /* 0x0000004000047882 */ /* 0x000fe40000000000 */
[----:B--2---:R-:W-:-:S09]  /*0070*/  ULEA UR4, UR6, UR4, 0x18 ;  /* 0x0000000406047291 */ /* 0x004fd2000f8ec0ff */
[----:B------:R-:W2:Y:S01]  /*0080*/  LDS.U8 R2, [UR4] ;  /* 0x00000004ff027984 */ /* 0x000ea20008000000 */
[----:B------:R-:W-:Y:S02]  /*0090*/  UMOV UR4, 0x400 ;  /* 0x0000040000047882 */ /* 0x000fe40000000000 */
[----:B------:R-:W-:Y:S01]  /*00a0*/  ULEA UR4, UR6, UR4, 0x18 ;  /* 0x0000000406047291 */ /* 0x000fe2000f8ec0ff */
[----:B--2---:R-:W-:-:S13]  /*00b0*/  ISETP.NE.AND P0, PT, R2, RZ, PT ;  /* 0x000000ff0200720c */ /* 0x004fda0003f05270 */
[----:B------:R-:W-:Y:S05]  /*00c0*/  @P0 BRA `(.L_x_1) ;  /* 0x00000000007c0947 */ /* 0x000fea0003800000 */
[----:B------:R-:W-:-:S13]  /*00d0*/  ELECT P0, URZ, PT ;  /* 0x0000000000ff782f */ /* 0x000fda0003800000 */
[----:B------:R-:W-:Y:S05]  /*00e0*/  @!P0 BRA `(.L_x_2) ;  /* 0x0000000000848947 */ /* 0x000fea0003800000 */
[----:B------:R-:W-:Y:S01]  /*00f0*/  UMOV UR5, 0x4 ;  /* 0x0000000400057882 */ /* 0x000fe20000000000 */
[----:B------:R-:W-:Y:S02]  /*0100*/  IMAD.MOV.U32 R5, RZ, RZ, 0x1 ;  /* 0x00000001ff057424 */ /* 0x000fe400078e00ff */
[----:B------:R-:W-:Y:S02]  /*0110*/  IMAD.MOV.U32 R3, RZ, RZ, 0xf ;  /* 0x0000000fff037424 */ /* 0x000fe400078e00ff */
[----:B------:R-:W-:Y:S04]  /*0120*/  DEPBAR.LE SB2, 0x36 ;  /* 0x0000ad800000791a */ /* 0x000fe80000000000 */
[----:B------:R-:W2:Y:S02]  /*0130*/  UTCATOMSWS.FIND_AND_SET.ALIGN UP0, UR5, UR5 ;  /* 0x00000005000575e3 */ /* 0x000ea40008000800 */
[----:B--2---:R-:W-:-:S04]  /*0140*/  PLOP3.LUT P0, PT, PT, PT, UP0, 0x80, 0x8 ;  /* 0x000000000008781c */ /* 0x004fc80003f0f008 */
[----:B------:R-:W-:-:S04]  /*0150*/  SEL R2, RZ, 0xffffffff, !P0 ;  /* 0xffffffffff027807 */ /* 0x000fc80004000000 */
[----:B------:R-:W-:Y:S01]  /*0160*/  ISETP.NE.AND P0, PT, R2, RZ, PT ;  /* 0x000000ff0200720c */ /* 0x000fe20003f05270 */
[----:B------:R-:W-:-:S12]  /*0170*/  IMAD.U32 R2, RZ, RZ, UR5 ;  /* 0x00000005ff027e24 */ /* 0x000fd8000f8e00ff */
[----:B------:R-:W-:Y:S05]  /*0180*/  @P0 BRA `(.L_x_3) ;  /* 0x0000000000240947 */ /* 0x000fea0003800000 */
.L_x_4:
[----:B------:R-:W-:Y:S05]  /*0190*/  NANOSLEEP 0x64 ;  /* 0x000000640000795d */ /* 0x000fea0003800000 */
[----:B------:R-:W-:-:S05]  /*01a0*/  UMOV UR5, 0x4 ;  /* 0x0000000400057882 */ /* 0x000fca0000000000 */
[----:B------:R-:W-:Y:S04]  /*01b0*/  DEPBAR.LE SB2, 0x36 ;  /* 0x0000ad800000791a */ /* 0x000fe80000000000 */
[----:B------:R-:W2:Y:S02]  /*01c0*/  UTCATOMSWS.FIND_AND_SET.ALIGN UP0, UR5, UR5 ;  /* 0x00000005000575e3 */ /* 0x000ea40008000800 */
[----:B--2---:R-:W-:-:S04]  /*01d0*/  PLOP3.LUT P0, PT, PT, PT, UP0, 0x80, 0x8 ;  /* 0x000000000008781c */ /* 0x004fc80003f0f008 */
[----:B------:R-:W-:-:S04]  /*01e0*/  SEL R2, RZ, 0xffffffff, !P0 ;  /* 0xffffffffff027807 */ /* 0x000fc80004000000 */
[----:B------:R-:W-:Y:S01]  /*01f0*/  ISETP.NE.AND P0, PT, R2, RZ, PT ;  /* 0x000000ff0200720c */ /* 0x000fe20003f05270 */
[----:B------:R-:W-:-:S12]  /*0200*/  IMAD.U32 R2, RZ, RZ, UR5 ;  /* 0x00000005ff027e24 */ /* 0x000fd8000f8e00ff */
[----:B------:R-:W-:Y:S05]  /*0210*/  @!P0 BRA `(.L_x_4) ;  /* 0xfffffffc00dc8947 */ /* 0x000fea000383ffff */
.L_x_3:
[C---:B------:R-:W-:Y:S01]  /*0220*/  VIADD R4, R2.reuse, 0x10 ;  /* 0x0000001002047836 */ /* 0x040fe20000000000 */
[----:B------:R-:W-:Y:S01]  /*0230*/  UMOV UR5, 0x50 ;  /* 0x0000005000057882 */ /* 0x000fe20000000000 */
[----:B------:R-:W-:Y:S01]  /*0240*/  SHF.L.U32 R3, R3, R2, RZ ;  /* 0x0000000203037219 */ /* 0x000fe200000006ff */
[----:B------:R-:W-:Y:S01]  /*0250*/  ULEA UR5, UR6, UR5, 0x18 ;  /* 0x0000000506057291 */ /* 0x000fe2000f8ec0ff */
[----:B------:R-:W-:Y:S01]  /*0260*/  IMAD.SHL.U32 R2, R2, 0x20, RZ ;  /* 0x0000002002027824 */ /* 0x000fe200078e00ff */
[----:B------:R-:W-:-:S04]  /*0270*/  SHF.L.U32 R4, R5, R4, RZ ;  /* 0x0000000405047219 */ /* 0x000fc800000006ff */
[----:B------:R-:W-:-:S05]  /*0280*/  LOP3.LUT R3, R4, R3, RZ, 0xfc, !PT ;  /* 0x0000000304037212 */ /* 0x000fca00078efcff */
[----:B------:R2:W-:Y:S04]  /*0290*/  ATOMS.OR RZ, [UR5], R3 ;  /* 0x00000003ffff798c */ /* 0x0005e8000b000005 */
[----:B------:R2:W-:Y:S01]  /*02a0*/  STS [UR4], R2 ;  /* 0x00000002ff007988 */ /* 0x0005e20008000804 */
[----:B------:R-:W-:Y:S05]  /*02b0*/  BRA `(.L_x_2) ;  /* 0x0000000000107947 */ /* 0x000fea0003800000 */
.L_x_1:
[----:B------:R-:W-:Y:S01]  /*02c0*/  IMAD.MOV.U32 R3, RZ, RZ, -0x1 ;  /* 0xffffffffff037424 */ /* 0x000fe200078e00ff */
[----:B------:R-:W-:-:S04]  /*02d0*/  MOV R2, 0x300 ;  /* 0x0000030000027802 */ /* 0x000fc80000000f00 */
[----:B------:R2:W-:Y:S03]  /*02e0*/  STS [UR4], R3 ;  /* 0x00000003ff007988 */ /* 0x0005e60008000804 */
[----:B-12---:R-:W-:Y:S05]  /*02f0*/  CALL.REL.NOINC `($__internal_1_$__cuda_sm10x_tcgen05_guardrail_trap_phase_invalid_during_alloc) ;  /* 0x0000002800387944 */ /* 0x006fea0003c00000 */
.L_x_2:
[----:B------:R-:W-:Y:S05]  /*0300*/  WARPSYNC.ALL ;  /* 0x0000000000007948 */ /* 0x000fea0003800000 */
[----:B------:R-:W-:Y:S01]  /*0310*/  NOP ;  /* 0x0000000000007918 */ /* 0x000fe20000000000 */
.L_x_0:
[----:B------:R-:W3:Y:S08]  /*0320*/  S2UR UR4, SR_CgaCtaId ;  /* 0x00000000000479c3 */ /* 0x000ef00000008800 */
[----:B------:R-:W-:Y:S01]  /*0330*/  BAR.SYNC.DEFER_BLOCKING 0x0 ;  /* 0x0000000000007b1d */ /* 0x000fe20000010000 */
[----:B------:R-:W-:-:S05]  /*0340*/  LOP3.LUT R68, R0, 0x7f, RZ, 0xc0, !PT ;  /* 0x0000007f00447812 */ /* 0x000fca00078ec0ff */
[----:B------:R-:W-:Y:S02]  /*0350*/  UMOV UR8, 0x400 ;  /* 0x0000040000087882 */ /* 0x000fe40000000000 */
[----:B------:R-:W4:Y:S08]  /*0360*/  LDC R10, c[0x0][0x3a0] ;  /* 0x0000e800ff0a7b82 */ /* 0x000f300000000800 */
[----:B------:R-:W5:Y:S01]  /*0370*/  S2UR UR9, SR_CTAID.Y ;  /* 0x00000000000979c3 */ /* 0x000f620000002600 */
[----:B---3--:R-:W-:-:S09]  /*0380*/  ULEA UR8, UR4, UR8, 0x18 ;  /* 0x0000000804087291 */ /* 0x008fd2000f8ec0ff */
[----:B--2---:R-:W2:Y:S01]  /*0390*/  LDS R3, [UR8] ;  /* 0x00000008ff037984 */ /* 0x004ea20008000800 */
[----:B------:R-:W-:Y:S06]  /*03a0*/  BAR.SYNC.DEFER_BLOCKING 0x0 ;  /* 0x0000000000007b1d */ /* 0x000fec0000010000 */
[----:B------:R-:W-:Y:S05]  /*03b0*/  @P2 BRA `(.L_x_5) ;  /* 0x0000000000182947 */ /* 0x000fea0003800000 */
[----:B------:R-:W-:Y:S01]  /*03c0*/  ELECT P0, URZ, PT ;  /* 0x0000000000ff782f */ /* 0x000fe20003800000 */
[----:B------:R-:W-:Y:S01]  /*03d0*/  IMAD.MOV.U32 R2, RZ, RZ, 0x1 ;  /* 0x00000001ff027424 */ /* 0x000fe200078e00ff */
[----:B------:R-:W-:Y:S01]  /*03e0*/  UMOV UR5, 0x40 ;  /* 0x0000004000057882 */ /* 0x000fe20000000000 */
[----:B------:R-:W-:Y:S01]  /*03f0*/  UVIRTCOUNT.DEALLOC.SMPOOL 0x80 ;  /* 0x000000800000784c */ /* 0x000fe20000000000 */
[----:B------:R-:W-:-:S09]  /*0400*/  ULEA UR5, UR4, UR5, 0x18 ;  /* 0x0000000504057291 */ /* 0x000fd2000f8ec0ff */
[----:B------:R3:W-:Y:S03]  /*0410*/  @P0 STS.U8 [UR5], R2 ;  /* 0x00000002ff000988 */ /* 0x0007e60008000005 */
.L_x_5:
[----:B------:R-:W3:Y:S01]  /*0420*/  S2UR UR4, SR_CTAID.Z ;  /* 0x00000000000479c3 */ /* 0x000ee20000002700 */
[----:B------:R-:W5:Y:S01]  /*0430*/  LDCU UR5, c[0x0][0x370] ;  /* 0x00006e00ff0577ac */ /* 0x000f620008000800 */
[----:B------:R-:W-:Y:S01]  /*0440*/  ISETP.GE.U32.AND P0, PT, R68, 0x20, PT ;  /* 0x000000204400780c */ /* 0x000fe20003f06070 */
[----:B----4-:R-:W-:Y:S01]  /*0450*/  VIADD R5, R10, 0xffffffff ;  /* 0xffffffff0a057836 */ /* 0x010fe20000000000 */
[C---:B------:R-:W-:Y:S01]  /*0460*/  ISETP.NE.U32.AND P3, PT, R68.reuse, RZ, PT ;  /* 0x000000ff4400720c */ /* 0x040fe20003f65070 */
[----:B------:R-:W3:Y:S01]  /*0470*/  LDCU UR6, c[0x0][0x374] ;  /* 0x00006e80ff0677ac */ /* 0x000ee20008000800 */
[----:B------:R-:W-:Y:S01]  /*0480*/  LEA R4, R68, UR8, 0x2 ;  /* 0x0000000844047c11 */ /* 0x000fe2000f8e10ff */
[----:B------:R-:W-:Y:S01]  /*0490*/  BSSY.RECONVERGENT B0, `(.L_x_6) ;  /* 0x0000015000007945 */ /* 0x000fe20003800200 */
[----:B------:R-:W5:Y:S01]  /*04a0*/  S2UR UR7, SR_CTAID.X ;  /* 0x00000000000779c3 */ /* 0x000f620000002500 */
[----:B------:R-:W4:Y:S01]  /*04b0*/  LDCU.64 UR20, c[0x0][0x3c0] ;  /* 0x00007800ff1477ac */ /* 0x000f220008000a00 */
[----:B--2---:R-:W-:-:S05]  /*04c0*/  R2UR UR23, R3 ;  /* 0x00000000031772ca */ /* 0x004fca00000e0000 */
[----:B------:R2:W-:Y:S01]  /*04d0*/  @!P0 STS [R4], RZ ;  /* 0x000000ff04008388 */ /* 0x0005e20000000800 */
[----:B------:R-:W1:Y:S01]  /*04e0*/  LDC R6, c[0x0][0x398] ;  /* 0x0000e600ff067b82 */ /* 0x000e620000000800 */
[----:B------:R-:W-:Y:S02]  /*04f0*/  NOP ;  /* 0x0000000000007918 */ /* 0x000fe40000000000 */
[----:B------:R2:W-:Y:S01]  /*0500*/  @!P3 STS [UR8+0x20], R5 ;  /* 0x00002005ff00b988 */ /* 0x0005e20008000808 */
[----:B---3-5:R-:W-:-:S04]  /*0510*/  UIMAD UR4, UR4, UR6, UR9 ;  /* 0x00000006040472a4 */ /* 0x028fc8000f8e0209 */
[----:B------:R-:W-:-:S04]  /*0520*/  UIMAD UR4, UR4, UR5, UR7 ;  /* 0x00000005040472a4 */ /* 0x000fc8000f8e0207 */
[----:B------:R-:W-:-:S04]  /*0530*/  UIMAD UR4, UR4, 0x180, URZ ;  /* 0x00000180040478a4 */ /* 0x000fc8000f8e02ff */
[----:B----4-:R-:W-:Y:S01]  /*0540*/  UIADD3 UR24, UP0, UPT, UR4, UR20, URZ ;  /* 0x0000001404187290 */ /* 0x010fe2000ff1e0ff */
[----:B-1----:R-:W-:-:S03]  /*0550*/  VIADD R6, R6, 0xffffffff ;  /* 0xffffffff06067836 */ /* 0x002fc60000000000 */
[----:B------:R-:W-:Y:S01]  /*0560*/  ULEA.HI.X.SX32 UR25, UR4, UR21, 0x1, UP0 ;  /* 0x0000001504197291 */ /* 0x000fe200080f0eff */
[----:B--2---:R-:W-:Y:S11]  /*0570*/  @P3 BRA `(.L_x_7) ;  /* 0x0000000000183947 */ /* 0x004ff60003800000 */
[----:B------:R-:W1:Y:S01]  /*0580*/  LDS R2, [UR8+0x8] ;  /* 0x00000808ff027984 */ /* 0x000e620008000800 */
[----:B------:R-:W2:Y:S01]  /*0590*/  LDC.64 R8, c[0x0][0x380] ;  /* 0x0000e000ff087b82 */ /* 0x000ea20000000a00 */
[----:B------:R-:W-:Y:S02]  /*05a0*/  IMAD.MOV.U32 R3, RZ, RZ, 0x70 ;  /* 0x00000070ff037424 */ /* 0x000fe400078e00ff */
[----:B--2---:R2:W-:Y:S03]  /*05b0*/  STS.64 [UR8], R8 ;  /* 0x00000008ff007988 */ /* 0x0045e60008000a08 */
[----:B-1----:R-:W-:-:S05]  /*05c0*/  LOP3.LUT R2, R2, 0x10, R3, 0xd8, !PT ;  /* 0x0000001002027812 */ /* 0x002fca00078ed803 */
[----:B------:R2:W-:Y:S02]  /*05d0*/  STS [UR8+0x8], R2 ;  /* 0x00000802ff007988 */ /* 0x0005e40008000808 */
.L_x_7:
[----:B------:R-:W-:Y:S05]  /*05e0*/  BSYNC.RECONVERGENT B0 ;  /* 0x0000000000007941 */ /* 0x000fea0003800200 */
.L_x_6:
[----:B------:R-:W-:Y:S04]  /*05f0*/  BSSY.RECONVERGENT B0, `(.L_x_8) ;  /* 0x000000a000007945 */ /* 0x000fe80003800200 */
[----:B------:R-:W-:Y:S05]  /*0600*/  @P3 BRA `(.L_x_9) ;  /* 0x0000000000203947 */ /* 0x000fea0003800000 */
[----:B--2---:R-:W1:Y:S01]  /*0610*/  LDS R2, [UR8+0x34] ;  /* 0x00003408ff027984 */ /* 0x004e620008000800 */
[----:B------:R-:W-:Y:S02]  /*0620*/  IMAD.MOV.U32 R3, RZ, RZ, 0x7f000000 ;  /* 0x7f000000ff037424 */ /* 0x000fe400078e00ff */
[----:B------:R-:W-:Y:S01]  /*0630*/  @!P3 IMAD.MOV.U32 R7, RZ, RZ, 0x3f ;  /* 0x0000003fff07b424 */ /* 0x000fe200078e00ff */
[----:B------:R-:W2:Y:S02]  /*0640*/  @!P3 LDS R8, [UR8+0x38] ;  /* 0x00003808ff08b984 */ /* 0x000ea40008000800 */
[----:B-1----:R-:W-:Y:S02]  /*0650*/  LOP3.LUT R2, R2, 0xff000000, R3, 0xb8, !PT ;  /* 0xff00000002027812 */ /* 0x002fe400078eb803 */
[----:B--2---:R-:W-:-:S03]  /*0660*/  @!P3 LOP3.LUT R3, R8, 0xff, R7, 0xb8, !PT ;  /* 0x000000ff0803b812 */ /* 0x004fc600078eb807 */
[----:B------:R1:W-:Y:S04]  /*0670*/  STS [UR8+0x34], R2 ;  /* 0x00003402ff007988 */ /* 0x0003e80008000808 */
[----:B------:R1:W-:Y:S02]  /*0680*/  @!P3 STS [UR8+0x38], R3 ;  /* 0x00003803ff00b988 */ /* 0x0003e40008000808 */
.L_x_9:
[----:B------:R-:W-:Y:S05]  /*0690*/  BSYNC.RECONVERGENT B0 ;  /* 0x0000000000007941 */ /* 0x000fea0003800200 */
.L_x_8:
[----:B------:R-:W-:Y:S04]  /*06a0*/  BSSY.RECONVERGENT B0, `(.L_x_10) ;  /* 0x000000a000007945 */ /* 0x000fe80003800200 */
[----:B------:R-:W-:Y:S05]  /*06b0*/  @P3 BRA `(.L_x_11) ;  /* 0x0000000000203947 */ /* 0x000fea0003800000 */
[----:B-12---:R-:W1:Y:S01]  /*06c0*/  LDS R2, [UR8+0x1c] ;  /* 0x00001c08ff027984 */ /* 0x006e620008000800 */
[----:B------:R-:W2:Y:S03]  /*06d0*/  LDC.64 R8, c[0x0][0x3a8] ;  /* 0x0000ea00ff087b82 */ /* 0x000ea60000000a00 */
[----:B------:R3:W-:Y:S01]  /*06e0*/  STS [UR8+0x24], R6 ;  /* 0x00002406ff007988 */ /* 0x0007e20008000808 */
[--C-:B--2---:R-:W-:Y:S02]  /*06f0*/  SHF.R.U32.HI R7, RZ, 0x4, R9.reuse ;  /* 0x00000004ff077819 */ /* 0x104fe40000011609 */
[----:B------:R-:W-:-:S05]  /*0700*/  SHF.R.U64 R3, R8, 0x4, R9 ;  /* 0x0000000408037819 */ /* 0x000fca0000001209 */
[----:B------:R3:W-:Y:S01]  /*0710*/  STS [UR8+0xc], R3 ;  /* 0x00000c03ff007988 */ /* 0x0007e20008000808 */
[----:B-1----:R-:W-:-:S05]  /*0720*/  LOP3.LUT R2, R2, 0xf, R7, 0xb8, !PT ;  /* 0x0000000f02027812 */ /* 0x002fca00078eb807 */
[----:B------:R3:W-:Y:S02]  /*0730*/  STS [UR8+0x1c], R2 ;  /* 0x00001c02ff007988 */ /* 0x0007e40008000808 */
.L_x_11:
[----:B------:R-:W-:Y:S05]  /*0740*/  BSYNC.RECONVERGENT B0 ;  /* 0x0000000000007941 */ /* 0x000fea0003800200 */
.L_x_10:
[----:B------:R-:W-:Y:S04]  /*0750*/  BSSY.RECONVERGENT B1, `(.L_x_12) ;  /* 0x000001d000017945 */ /* 0x000fe80003800200 */
[----:B------:R-:W-:Y:S04]  /*0760*/  BSSY.RELIABLE B0, `(.L_x_13) ;  /* 0x0000018000007945 */ /* 0x000fe80003800100 */
[----:B------:R-:W-:Y:S05]  /*0770*/  @P3 BRA `(.L_x_14) ;  /* 0x00000000001c3947 */ /* 0x000fea0003800000 */
[----:B-123--:R-:W1:Y:S02]  /*0780*/  LDS R2, [UR8+0x34] ;  /* 0x00003408ff027984 */ /* 0x00ee640008000800 */
[----:B-1----:R-:W-:-:S05]  /*0790*/  LOP3.LUT R2, R2, 0x7, RZ, 0xb8, !PT ;  /* 0x0000000702027812 */ /* 0x002fca00078eb8ff */
[----:B------:R1:W-:Y:S01]  /*07a0*/  STS [UR8+0x34], R2 ;  /* 0x00003402ff007988 */ /* 0x0003e20008000808 */
[----:B------:R-:W-:Y:S05]  /*07b0*/  @P3 BRA `(.L_x_15) ;  /* 0x00000000001c3947 */ /* 0x000fea0003800000 */
[----:B-1----:R-:W1:Y:S02]  /*07c0*/  LDS R2, [UR8+0x34] ;  /* 0x00003408ff027984 */ /* 0x002e640008000800 */
[----:B-1----:R-:W-:-:S05]  /*07d0*/  LOP3.LUT R2, R2, 0x38, RZ, 0xb8, !PT ;  /* 0x0000003802027812 */ /* 0x002fca00078eb8ff */
[----:B------:R4:W-:Y:S02]  /*07e0*/  STS [UR8+0x34], R2 ;  /* 0x00003402ff007988 */ /* 0x0009e40008000808 */
.L_x_14:
[----:B------:R-:W-:Y:S05]  /*07f0*/  @P3 BRA `(.L_x_16) ;  /* 0x00000000001c3947 */ /* 0x000fea0003800000 */
[----:B-1234-:R-:W1:Y:S02]  /*0800*/  LDS R2, [UR8+0x8] ;  /* 0x00000808ff027984 */ /* 0x01ee640008000800 */
[----:B-1----:R-:W-:-:S05]  /*0810*/  LOP3.LUT R2, R2, 0x780, RZ, 0xb8, !PT ;  /* 0x0000078002027812 */ /* 0x002fca00078eb8ff */
[----:B------:R2:W-:Y:S02]  /*0820*/  STS [UR8+0x8], R2 ;  /* 0x00000802ff007988 */ /* 0x0005e40008000808 */
.L_x_15:
[----:B------:R-:W-:Y:S05]  /*0830*/  @P3 BRA `(.L_x_17) ;  /* 0x0000000000283947 */ /* 0x000fea0003800000 */
[----:B-12---:R-:W1:Y:S02]  /*0840*/  LDS R2, [UR8+0x8] ;  /* 0x00000808ff027984 */ /* 0x006e640008000800 */
[----:B-1----:R-:W-:-:S05]  /*0850*/  LOP3.LUT R2, R2, 0x1800, RZ, 0xb8, !PT ;  /* 0x0000180002027812 */ /* 0x002fca00078eb8ff */
[----:B------:R5:W-:Y:S02]  /*0860*/  STS [UR8+0x8], R2 ;  /* 0x00000802ff007988 */ /* 0x000be40008000808 */
.L_x_16:
[----:B------:R-:W-:Y:S05]  /*0870*/  @P3 BREAK.RELIABLE B0 ;  /* 0x0000000000003942 */ /* 0x000fea0003800100 */
[----:B------:R-:W-:Y:S05]  /*0880*/  @P3 BRA `(.L_x_18) ;  /* 0x0000000000243947 */ /* 0x000fea0003800000 */
[----:B-1-3--:R-:W1:Y:S01]  /*0890*/  LDS R3, [UR8+0x8] ;  /* 0x00000808ff037984 */ /* 0x00ae620008000800 */
[----:B--2-45:R-:W-:-:S05]  /*08a0*/  IMAD.MOV.U32 R2, RZ, RZ, 0x6000 ;  /* 0x00006000ff027424 */ /* 0x034fca00078e00ff */
[----:B-1----:R-:W-:-:S04]  /*08b0*/  LOP3.LUT R2, R3, 0x6000, R2, 0xd8, !PT ;  /* 0x0000600003027812 */ /* 0x002fc800078ed802 */
[----:B------:R-:W-:-:S05]  /*08c0*/  LOP3.LUT R2, R2, 0x400000, RZ, 0xb8, !PT ;  /* 0x0040000002027812 */ /* 0x000fca00078eb8ff */
[----:B------:R3:W-:Y:S02]  /*08d0*/  STS [UR8+0x8], R2 ;  /* 0x00000802ff007988 */ /* 0x0007e40008000808 */
.L_x_17:
[----:B------:R-:W-:Y:S05]  /*08e0*/  BSYNC.RELIABLE B0 ;  /* 0x0000000000007941 */ /* 0x000fea0003800100 */
.L_x_13:
[----:B-123--:R-:W1:Y:S02]  /*08f0*/  @!P3 LDS R2, [UR8+0x8] ;  /* 0x00000808ff02b984 */ /* 0x00ee640008000800 */
[----:B-1----:R-:W-:-:S05]  /*0900*/  @!P3 LOP3.LUT R2, R2, 0x8000, RZ, 0xb8, !PT ;  /* 0x000080000202b812 */ /* 0x002fca00078eb8ff */
[----:B------:R1:W-:Y:S02]  /*0910*/  @!P3 STS [UR8+0x8], R2 ;  /* 0x00000802ff00b988 */ /* 0x0003e40008000808 */
.L_x_18:
[----:B------:R-:W-:Y:S05]  /*0920*/  BSYNC.RECONVERGENT B1 ;  /* 0x0000000000017941 */ /* 0x000fea0003800200 */
.L_x_12:
[----:B------:R-:W-:Y:S05]  /*0930*/  WARPSYNC.ALL ;  /* 0x0000000000007948 */ /* 0x000fea0003800000 */
[----:B------:R-:W-:Y:S01]  /*0940*/  NOP ;  /* 0x0000000000007918 */ /* 0x000fe20000000000 */
[----:B------:R-:W1:Y:S02]  /*0950*/  LDC R7, c[0x0][0x39c] ;  /* 0x0000e700ff077b82 */ /* 0x000e640000000800 */
[----:B-1----:R-:W-:Y:S01]  /*0960*/  VIADD R7, R7, 0xffffffff ;  /* 0xffffffff07077836 */ /* 0x002fe20000000000 */
[----:B------:R-:W-:Y:S06]  /*0970*/  @P0 BRA `(.L_x_19) ;  /* 0x0000000000300947 */ /* 0x000fec0003800000 */
[----:B--2345:R-:W1:Y:S01]  /*0980*/  S2R R2, SR_LANEID ;  /* 0x0000000000027919 */ /* 0x03ce620000000000 */
[----:B------:R-:W-:Y:S05]  /*0990*/  WARPSYNC.ALL ;  /* 0x0000000000007948 */ /* 0x000fea0003800000 */
[----:B------:R-:W-:Y:S01]  /*09a0*/  NOP ;  /* 0x0000000000007918 */ /* 0x000fe20000000000 */
[----:B-1----:R-:W-:-:S05]  /*09b0*/  IMAD.SHL.U32 R8, R2, 0x4, RZ ;  /* 0x0000000402087824 */ /* 0x002fca00078e00ff */
[----:B------:R-:W1:Y:S01]  /*09c0*/  LDS R9, [R8+UR8] ;  /* 0x0000000808097984 */ /* 0x000e620008000800 */
[----:B------:R-:W-:-:S05]  /*09d0*/  IADD3 R2, P1, PT, R8, UR24, RZ ;  /* 0x0000001808027c10 */ /* 0x000fca000ff3e0ff */
[----:B------:R-:W-:-:S05]  /*09e0*/  IMAD.X R3, RZ, RZ, UR25, P1 ;  /* 0x00000019ff037e24 */ /* 0x000fca00088e06ff */
[----:B-1----:R1:W2:Y:S01]  /*09f0*/  ATOMG.E.EXCH.STRONG.GPU PT, RZ, [R2], R9 ;  /* 0x0000000902ff73a8 */ /* 0x0022a200041ee100 */
[----:B------:R-:W-:-:S04]  /*0a00*/  DEPBAR {5,4,3,2,1,0} ;  /* 0x0000003f0000791a */ /* 0x000fc80000000000 */
[----:B------:R-:W3:Y:S02]  /*0a10*/  CCTL.E.C.LDCU.IV.DEEP [UR24] ;  /* 0x0000000018007540 */ /* 0x000ee40009c08000 */
[----:B---3--:R1:W-:Y:S01]  /*0a20*/  UTMACCTL.IV [UR24] ;  /* 0x00000000180079b9 */ /* 0x0083e20008000000 */
[----:B------:R-:W-:Y:S01]  /*0a30*/  NOP ;  /* 0x0000000000007918 */ /* 0x000fe20000000000 */
.L_x_19:
[----:B------:R-:W-:Y:S05]  /*0a40*/  @P0 BRA `(.L_x_20) ;  /* 0x00000000000c0947 */ /* 0x000fea0003800000 */
[----:B------:R0:W-:Y:S01]  /*0a50*/  UTMACMDFLUSH ;  /* 0x00000000000079b7 */ /* 0x0001e20000000000 */
[----:B------:R-:W-:Y:S05]  /*0a60*/  @P0 BRA `(.L_x_20) ;  /* 0x0000000000040947 */ /* 0x000fea0003800000 */
[----:B------:R-:W-:-:S04]  /*0a70*/  DEPBAR.LE SB0, 0x0 ;  /* 0x000080000000791a */ /* 0x000fc80000000000 */
.L_x_20:
[----:B------:R-:W-:Y:S05]  /*0a80*/  WARPSYNC.ALL ;  /* 0x0000000000007948 */ /* 0x000fea0003800000 */
[----:B------:R-:W-:Y:S01]  /*0a90*/  NOP ;  /* 0x0000000000007918 */ /* 0x000fe20000000000 */
[----:B--2---:R-:W-:Y:S06]  /*0aa0*/  BAR.SYNC.DEFER_BLOCKING 0x0 ;  /* 0x0000000000007b1d */ /* 0x004fec0000010000 */
[----:B------:R-:W-:Y:S02]  /*0ab0*/  BSSY.RECONVERGENT B1, `(.L_x_21) ;  /* 0x000000b000017945 */ /* 0x000fe40003800200 */
[----:B------:R-:W-:Y:S06]  /*0ac0*/  BAR.SYNC.DEFER_BLOCKING 0x0 ;  /* 0x0000000000007b1d */ /* 0x000fec0000010000 */
[----:B------:R2:W-:Y:S01]  /*0ad0*/  @!P0 STS [R4], RZ ;  /* 0x000000ff04008388 */ /* 0x0005e20000000800 */
[----:B------:R-:W-:Y:S01]  /*0ae0*/  NOP ;  /* 0x0000000000007918 */ /* 0x000fe20000000000 */
[----:B------:R-:W-:Y:S05]  /*0af0*/  @P3 BRA `(.L_x_22) ;  /* 0x0000000000183947 */ /* 0x000fea0003800000 */
[----:B-1-345:R-:W1:Y:S01]  /*0b00*/  LDS R2, [UR8+0x8] ;  /* 0x00000808ff027984 */ /* 0x03ae620008000800 */
[----:B------:R-:W3:Y:S01]  /*0b10*/  LDC.64 R8, c[0x0][0x388] ;  /* 0x0000e200ff087b82 */ /* 0x000ee20000000a00 */
[----:B------:R-:W-:Y:S02]  /*0b20*/  IMAD.MOV.U32 R3, RZ, RZ, 0x70 ;  /* 0x00000070ff037424 */ /* 0x000fe400078e00ff */
[----:B---3--:R3:W-:Y:S03]  /*0b30*/  STS.64 [UR8], R8 ;  /* 0x00000008ff007988 */ /* 0x0087e60008000a08 */
[----:B-1----:R-:W-:-:S05]  /*0b40*/  LOP3.LUT R2, R2, 0x10, R3, 0xd8, !PT ;  /* 0x0000001002027812 */ /* 0x002fca00078ed803 */
[----:B------:R3:W-:Y:S02]  /*0b50*/  STS [UR8+0x8], R2 ;  /* 0x00000802ff007988 */ /* 0x0007e40008000808 */
.L_x_22:
[----:B-1----:R-:W-:Y:S05]  /*0b60*/  BSYNC.RECONVERGENT B1 ;  /* 0x0000000000017941 */ /* 0x002fea0003800200 */
.L_x_21:
[----:B------:R-:W-:Y:S04]  /*0b70*/  BSSY.RECONVERGENT B1, `(.L_x_23) ;  /* 0x000000a000017945 */ /* 0x000fe80003800200 */
[----:B------:R-:W-:Y:S05]  /*0b80*/  @P3 BRA `(.L_x_24) ;  /* 0x0000000000203947 */ /* 0x000fea0003800000 */
[----:B---345:R-:W1:Y:S01]  /*0b90*/  LDS R2, [UR8+0x34] ;  /* 0x00003408ff027984 */ /* 0x038e620008000800 */
[----:B------:R-:W-:Y:S02]  /*0ba0*/  IMAD.MOV.U32 R9, RZ, RZ, 0x7f000000 ;  /* 0x7f000000ff097424 */ /* 0x000fe400078e00ff */
[----:B------:R-:W-:Y:S01]  /*0bb0*/  @!P3 IMAD.MOV.U32 R3, RZ, RZ, 0x7f ;  /* 0x0000007fff03b424 */ /* 0x000fe200078e00ff */
[----:B------:R-:W3:Y:S02]  /*0bc0*/  @!P3 LDS R8, [UR8+0x38] ;  /* 0x00003808ff08b984 */ /* 0x000ee40008000800 */
[----:B-1----:R-:W-:Y:S02]  /*0bd0*/  LOP3.LUT R2, R2, 0xff000000, R9, 0xb8, !PT ;  /* 0xff00000002027812 */ /* 0x002fe400078eb809 */
[----:B---3--:R-:W-:-:S03]  /*0be0*/  @!P3 LOP3.LUT R3, R8, 0xff, R3, 0xb8, !PT ;  /* 0x000000ff0803b812 */ /* 0x008fc600078eb803 */
[----:B------:R1:W-:Y:S04]  /*0bf0*/  STS [UR8+0x34], R2 ;  /* 0x00003402ff007988 */ /* 0x0003e80008000808 */
[----:B------:R1:W-:Y:S02]  /*0c00*/  @!P3 STS [UR8+0x38], R3 ;  /* 0x00003803ff00b988 */ /* 0x0003e40008000808 */
.L_x_24:
[----:B------:R-:W-:Y:S05]  /*0c10*/  BSYNC.RECONVERGENT B1 ;  /* 0x0000000000017941 */ /* 0x000fea0003800200 */
.L_x_23:
[----:B------:R-:W-:Y:S04]  /*0c20*/  BSSY.RECONVERGENT B1, `(.L_x_25) ;  /* 0x0000004000017945 */ /* 0x000fe80003800200 */
[----:B------:R-:W-:Y:S05]  /*0c30*/  @P3 BRA `(.L_x_26) ;  /* 0x0000000000083947 */ /* 0x000fea0003800000 */
[----:B------:R1:W-:Y:S04]  /*0c40*/  STS [UR8+0x24], R5 ;  /* 0x00002405ff007988 */ /* 0x0003e80008000808 */
[----:B------:R1:W-:Y:S02]  /*0c50*/  STS [UR8+0x20], R7 ;  /* 0x00002007ff007988 */ /* 0x0003e40008000808 */
.L_x_26:
[----:B------:R-:W-:Y:S05]  /*0c60*/  BSYNC.RECONVERGENT B1 ;  /* 0x0000000000017941 */ /* 0x000fea0003800200 */
.L_x_25:
[----:B------:R-:W-:Y:S04]  /*0c70*/  BSSY.RECONVERGENT B2, `(.L_x_27) ;  /* 0x0000025000027945 */ /* 0x000fe80003800200 */
[----:B------:R-:W-:Y:S04]  /*0c80*/  BSSY.RELIABLE B1, `(.L_x_28) ;  /* 0x0000020000017945 */ /* 0x000fe80003800100 */
[----:B------:R-:W-:Y:S05]  /*0c90*/  @P3 BRA `(.L_x_29) ;  /* 0x00000000002c3947 */ /* 0x000fea0003800000 */
[----:B-1-345:R-:W1:Y:S01]  /*0ca0*/  LDS R2, [UR8+0x1c] ;  /* 0x00001c08ff027984 */ /* 0x03ae620008000800 */
[----:B------:R-:W3:Y:S02]  /*0cb0*/  LDC.64 R8, c[0x0][0x3b0] ;  /* 0x0000ec00ff087b82 */ /* 0x000ee40000000a00 */
[--C-:B---3--:R-:W-:Y:S02]  /*0cc0*/  SHF.R.U32.HI R5, RZ, 0x4, R9.reuse ;  /* 0x00000004ff057819 */ /* 0x108fe40000011609 */
[----:B------:R-:W-:-:S05]  /*0cd0*/  SHF.R.U64 R3, R8, 0x4, R9 ;  /* 0x0000000408037819 */ /* 0x000fca0000001209 */
[----:B------:R3:W-:Y:S01]  /*0ce0*/  STS [UR8+0xc], R3 ;  /* 0x00000c03ff007988 */ /* 0x0007e20008000808 */
[----:B-1----:R-:W-:-:S05]  /*0cf0*/  LOP3.LUT R2, R2, 0xf, R5, 0xb8, !PT ;  /* 0x0000000f02027812 */ /* 0x002fca00078eb805 */
[----:B------:R3:W-:Y:S01]  /*0d00*/  STS [UR8+0x1c], R2 ;  /* 0x00001c02ff007988 */ /* 0x0007e20008000808 */
[----:B------:R-:W-:Y:S05]  /*0d10*/  @P3 BRA `(.L_x_30) ;  /* 0x00000000001c3947 */ /* 0x000fea0003800000 */
[----:B---3--:R-:W1:Y:S02]  /*0d20*/  LDS R2, [UR8+0x34] ;  /* 0x00003408ff027984 */ /* 0x008e640008000800 */
[----:B-1----:R-:W-:-:S05]  /*0d30*/  LOP3.LUT R2, R2, 0x7, RZ, 0xb8, !PT ;  /* 0x0000000702027812 */ /* 0x002fca00078eb8ff */
[----:B------:R1:W-:Y:S02]  /*0d40*/  STS [UR8+0x34], R2 ;  /* 0x00003402ff007988 */ /* 0x0003e40008000808 */
.L_x_29:
[----:B------:R-:W-:Y:S05]  /*0d50*/  @P3 BRA `(.L_x_31) ;  /* 0x00000000001c3947 */ /* 0x000fea0003800000 */
[----:B-1-345:R-:W1:Y:S02]  /*0d60*/  LDS R2, [UR8+0x34] ;  /* 0x00003408ff027984 */ /* 0x03ae640008000800 */
[----:B-1----:R-:W-:-:S05]  /*0d70*/  LOP3.LUT R2, R2, 0x38, RZ, 0xb8, !PT ;  /* 0x0000003802027812 */ /* 0x002fca00078eb8ff */
[----:B------:R1:W-:Y:S02]  /*0d80*/  STS [UR8+0x34], R2 ;  /* 0x00003402ff007988 */ /* 0x0003e40008000808 */
.L_x_30:
[----:B------:R-:W-:Y:S05]  /*0d90*/  @P3 BRA `(.L_x_32) ;  /* 0x00000000001c3947 */ /* 0x000fea0003800000 */
[----:B-1-3--:R-:W1:Y:S02]  /*0da0*/  LDS R2, [UR8+0x8] ;  /* 0x00000808ff027984 */ /* 0x00ae640008000800 */
[----:B-1----:R-:W-:-:S05]  /*0db0*/  LOP3.LUT R2, R2, 0x780, RZ, 0xb8, !PT ;  /* 0x0000078002027812 */ /* 0x002fca00078eb8ff */
[----:B------:R1:W-:Y:S02]  /*0dc0*/  STS [UR8+0x8], R2 ;  /* 0x00000802ff007988 */ /* 0x0003e40008000808 */
.L_x_31:
[----:B------:R-:W-:Y:S05]  /*0dd0*/  @P3 BRA `(.L_x_33) ;  /* 0x0000000000283947 */ /* 0x000fea0003800000 */
[----:B-1-345:R-:W1:Y:S02]  /*0de0*/  LDS R2, [UR8+0x8] ;  /* 0x00000808ff027984 */ /* 0x03ae640008000800 */
[----:B-1----:R-:W-:-:S05]  /*0df0*/  LOP3.LUT R2, R2, 0x1800, RZ, 0xb8, !PT ;  /* 0x0000180002027812 */ /* 0x002fca00078eb8ff */
[----:B------:R4:W-:Y:S02]  /*0e00*/  STS [UR8+0x8], R2 ;  /* 0x00000802ff007988 */ /* 0x0009e40008000808 */
.L_x_32:
[----:B------:R-:W-:Y:S05]  /*0e10*/  @P3 BREAK.RELIABLE B1 ;  /* 0x0000000000013942 */ /* 0x000fea0003800100 */
[----:B------:R-:W-:Y:S05]  /*0e20*/  @P3 BRA `(.L_x_34) ;  /* 0x0000000000243947 */ /* 0x000fea0003800000 */
[----:B-1-34-:R-:W1:Y:S01]  /*0e30*/  LDS R2, [UR8+0x8] ;  /* 0x00000808ff027984 */ /* 0x01ae620008000800 */
[----:B------:R-:W-:-:S05]  /*0e40*/  IMAD.MOV.U32 R3, RZ, RZ, 0x6000 ;  /* 0x00006000ff037424 */ /* 0x000fca00078e00ff */
[----:B-1----:R-:W-:-:S04]  /*0e50*/  LOP3.LUT R2, R2, 0x6000, R3, 0xd8, !PT ;  /* 0x0000600002027812 */ /* 0x002fc800078ed803 */
[----:B------:R-:W-:-:S05]  /*0e60*/  LOP3.LUT R2, R2, 0x400000, RZ, 0xb8, !PT ;  /* 0x0040000002027812 */ /* 0x000fca00078eb8ff */
[----:B------:R1:W-:Y:S02]  /*0e70*/  STS [UR8+0x8], R2 ;  /* 0x00000802ff007988 */ /* 0x0003e40008000808 */
.L_x_33:
[----:B------:R-:W-:Y:S05]  /*0e80*/  BSYNC.RELIABLE B1 ;  /* 0x0000000000017941 */ /* 0x000fea0003800100 */
.L_x_28:
[----:B-1-345:R-:W1:Y:S02]  /*0e90*/  @!P3 LDS R2, [UR8+0x8] ;  /* 0x00000808ff02b984 */ /* 0x03ae640008000800 */
[----:B-1----:R-:W-:-:S05]  /*0ea0*/  @!P3 LOP3.LUT R2, R2, 0x8000, RZ, 0xb8, !PT ;  /* 0x000080000202b812 */ /* 0x002fca00078eb8ff */
[----:B------:R5:W-:Y:S02]  /*0eb0*/  @!P3 STS [UR8+0x8], R2 ;  /* 0x00000802ff00b988 */ /* 0x000be40008000808 */
.L_x_34:
[----:B------:R-:W-:Y:S05]  /*0ec0*/  BSYNC.RECONVERGENT B2 ;  /* 0x0000000000027941 */ /* 0x000fea0003800200 */
.L_x_27:
[----:B------:R-:W-:Y:S05]  /*0ed0*/  WARPSYNC.ALL ;  /* 0x0000000000007948 */ /* 0x000fea0003800000 */
[----:B------:R-:W-:Y:S01]  /*0ee0*/  NOP ;  /* 0x0000000000007918 */ /* 0x000fe20000000000 */
[----:B------:R-:W-:-:S04]  /*0ef0*/  UIADD3 UR5, UPT, UPT, UR4, 0x80, URZ ;  /* 0x0000008004057890 */ /* 0x000fc8000fffe0ff */
[----:B------:R-:W-:-:S04]  /*0f00*/  UIADD3 UR26, UP0, UPT, UR5, UR20, URZ ;  /* 0x00000014051a7290 */ /* 0x000fc8000ff1e0ff */
[----:B------:R-:W-:Y:S01]  /*0f10*/  ULEA.HI.X.SX32 UR27, UR5, UR21, 0x1, UP0 ;  /* 0x00000015051b7291 */ /* 0x000fe200080f0eff */
[----:B------:R-:W-:Y:S11]  /*0f20*/  @P0 BRA `(.L_x_35) ;  /* 0x0000000000300947 */ /* 0x000ff60003800000 */
[----:B-1-345:R-:W1:Y:S01]  /*0f30*/  S2R R2, SR_LANEID ;  /* 0x0000000000027919 */ /* 0x03ae620000000000 */
[----:B------:R-:W-:Y:S05]  /*0f40*/  WARPSYNC.ALL ;  /* 0x0000000000007948 */ /* 0x000fea0003800000 */
[----:B------:R-:W-:Y:S01]  /*0f50*/  NOP ;  /* 0x0000000000007918 */ /* 0x000fe20000000000 */
[----:B-1----:R-:W-:-:S05]  /*0f60*/  IMAD.SHL.U32 R8, R2, 0x4, RZ ;  /* 0x0000000402087824 */ /* 0x002fca00078e00ff */
[----:B------:R-:W1:Y:S01]  /*0f70*/  LDS R5, [R8+UR8] ;  /* 0x0000000808057984 */ /* 0x000e620008000800 */
[----:B------:R-:W-:-:S05]  /*0f80*/  IADD3 R2, P1, PT, R8, UR26, RZ ;  /* 0x0000001a08027c10 */ /* 0x000fca000ff3e0ff */
[----:B------:R-:W-:-:S05]  /*0f90*/  IMAD.X R3, RZ, RZ, UR27, P1 ;  /* 0x0000001bff037e24 */ /* 0x000fca00088e06ff */
[----:B-1----:R1:W3:Y:S01]  /*0fa0*/  ATOMG.E.EXCH.STRONG.GPU PT, RZ, [R2], R5 ;  /* 0x0000000502ff73a8 */ /* 0x0022e200041ee100 */
[----:B------:R-:W-:-:S04]  /*0fb0*/  DEPBAR {5,4,3,2,1,0} ;  /* 0x0000003f0000791a */ /* 0x000fc80000000000 */
[----:B------:R-:W4:Y:S02]  /*0fc0*/  CCTL.E.C.LDCU.IV.DEEP [UR26] ;  /* 0x000000001a007540 */ /* 0x000f240009c08000 */
[----:B----4-:R1:W-:Y:S01]  /*0fd0*/  UTMACCTL.IV [UR26] ;  /* 0x000000001a0079b9 */ /* 0x0103e20008000000 */
[----:B------:R-:W-:Y:S01]  /*0fe0*/  NOP ;  /* 0x0000000000007918 */ /* 0x000fe20000000000 */
.L_x_35:
[----:B------:R-:W-:Y:S05]  /*0ff0*/  @P0 BRA `(.L_x_36) ;  /* 0x00000000000c0947 */ /* 0x000fea0003800000 */
[----:B------:R0:W-:Y:S01]  /*1000*/  UTMACMDFLUSH ;  /* 0x00000000000079b7 */ /* 0x0001e20000000000 */
[----:B------:R-:W-:Y:S05]  /*1010*/  @P0 BRA `(.L_x_36) ;  /* 0x0000000000040947 */ /* 0x000fea0003800000 */
[----:B------:R-:W-:-:S04]  /*1020*/  DEPBAR.LE SB0, 0x0 ;  /* 0x000080000000791a */ /* 0x000fc80000000000 */
.L_x_36:
[----:B------:R-:W-:Y:S05]  /*1030*/  WARPSYNC.ALL ;  /* 0x0000000000007948 */ /* 0x000fea0003800000 */
[----:B------:R-:W-:Y:S01]  /*1040*/  NOP ;  /* 0x0000000000007918 */ /* 0x000fe20000000000 */
[----:B---3--:R-:W-:Y:S06]  /*1050*/  BAR.SYNC.DEFER_BLOCKING 0x0 ;  /* 0x0000000000007b1d */ /* 0x008fec0000010000 */
[----:B------:R-:W-:Y:S02]  /*1060*/  BSSY.RECONVERGENT B2, `(.L_x_37) ;  /* 0x000000b000027945 */ /* 0x000fe40003800200 */
[----:B------:R-:W-:Y:S06]  /*1070*/  BAR.SYNC.DEFER_BLOCKING 0x0 ;  /* 0x0000000000007b1d */ /* 0x000fec0000010000 */
[----:B------:R3:W-:Y:S01]  /*1080*/  @!P0 STS [R4], RZ ;  /* 0x000000ff04008388 */ /* 0x0007e20000000800 */
[----:B------:R-:W-:Y:S01]  /*1090*/  NOP ;  /* 0x0000000000007918 */ /* 0x000fe20000000000 */
[----:B------:R-:W-:Y:S05]  /*10a0*/  @P3 BRA `(.L_x_38) ;  /* 0x0000000000183947 */ /* 0x000fea0003800000 */
[----:B-1--45:R-:W1:Y:S01]  /*10b0*/  LDS R2, [UR8+0x8] ;  /* 0x00000808ff027984 */ /* 0x032e620008000800 */
[----:B--23--:R-:W2:Y:S01]  /*10c0*/  LDC.64 R4, c[0x0][0x390] ;  /* 0x0000e400ff047b82 */ /* 0x00cea20000000a00 */
[----:B------:R-:W-:Y:S02]  /*10d0*/  IMAD.MOV.U32 R3, RZ, RZ, 0x70 ;  /* 0x00000070ff037424 */ /* 0x000fe400078e00ff */
[----:B--2---:R2:W-:Y:S03]  /*10e0*/  STS.64 [UR8], R4 ;  /* 0x00000004ff007988 */ /* 0x0045e60008000a08 */
[----:B-1----:R-:W-:-:S05]  /*10f0*/  LOP3.LUT R2, R2, 0x10, R3, 0xd8, !PT ;  /* 0x0000001002027812 */ /* 0x002fca00078ed803 */
[----:B------:R2:W-:Y:S02]  /*1100*/  STS [UR8+0x8], R2 ;  /* 0x00000802ff007988 */ /* 0x0005e40008000808 */
.L_x_38:
[----:B-1----:R-:W-:Y:S05]  /*1110*/  BSYNC.RECONVERGENT B2 ;  /* 0x0000000000027941 */ /* 0x002fea0003800200 */
.L_x_37:
[----:B------:R-:W-:Y:S04]  /*1120*/  BSSY.RECONVERGENT B3, `(.L_x_39) ;  /* 0x0000033000037945 */ /* 0x000fe80003800200 */
[----:B------:R-:W-:Y:S04]  /*1130*/  BSSY.RELIABLE B2, `(.L_x_40) ;  /* 0x000002e000027945 */ /* 0x000fe80003800100 */
[----:B------:R-:W-:Y:S05]  /*1140*/  @P3 BRA `(.L_x_41) ;  /* 0x0000000000243947 */ /* 0x000fea0003800000 */
[----:B--2-45:R-:W1:Y:S01]  /*1150*/  LDS R2, [UR8+0x34] ;  /* 0x00003408ff027984 */ /* 0x034e620008000800 */
[----:B------:R-:W-:-:S05]  /*1160*/  IMAD.MOV.U32 R3, RZ, RZ, 0x7f000000 ;  /* 0x7f000000ff037424 */ /* 0x000fca00078e00ff */
[----:B-1----:R-:W-:-:S05]  /*1170*/  LOP3.LUT R2, R2, 0xff000000, R3, 0xb8, !PT ;  /* 0xff00000002027812 */ /* 0x002fca00078eb803 */
[----:B------:R1:W-:Y:S01]  /*1180*/  STS [UR8+0x34], R2 ;  /* 0x00003402ff007988 */ /* 0x0003e20008000808 */
[----:B------:R-:W-:Y:S05]  /*1190*/  @P3 BRA `(.L_x_42) ;  /* 0x0000000000183947 */ /* 0x000fea0003800000 */
[----:B-1----:R-:W1:Y:S01]  /*11a0*/  LDS R2, [UR8+0x38] ;  /* 0x00003808ff027984 */ /* 0x002e620008000800 */
[----:B------:R-:W-:-:S05]  /*11b0*/  IMAD.MOV.U32 R3, RZ, RZ, 0x3f ;  /* 0x0000003fff037424 */ /* 0x000fca00078e00ff */
[----:B-1----:R-:W-:-:S05]  /*11c0*/  LOP3.LUT R2, R2, 0xff, R3, 0xb8, !PT ;  /* 0x000000ff02027812 */ /* 0x002fca00078eb803 */
[----:B------:R1:W-:Y:S02]  /*11d0*/  STS [UR8+0x38], R2 ;  /* 0x00003802ff007988 */ /* 0x0003e40008000808 */
.L_x_41:
[----:B------:R-:W-:Y:S05]  /*11e0*/  @P3 BRA `(.L_x_43) ;  /* 0x00000000000c3947 */ /* 0x000fea0003800000 */
[----:B------:R1:W-:Y:S02]  /*11f0*/  STS [UR8+0x20], R7 ;  /* 0x00002007ff007988 */ /* 0x0003e40008000808 */
.L_x_42:
[----:B------:R-:W-:Y:S05]  /*1200*/  @P3 BRA `(.L_x_44) ;  /* 0x0000000000243947 */ /* 0x000fea0003800000 */
[----:B------:R1:W-:Y:S02]  /*1210*/  STS [UR8+0x24], R6 ;  /* 0x00002406ff007988 */ /* 0x0003e40008000808 */
.L_x_43:
[----:B------:R-:W-:Y:S05]  /*1220*/  @P3 BRA `(.L_x_45) ;  /* 0x00000000002c3947 */ /* 0x000fea0003800000 */
[----:B-12-45:R-:W1:Y:S01]  /*1230*/  LDS R2, [UR8+0x1c] ;  /* 0x00001c08ff027984 */ /* 0x036e620008000800 */
[----:B------:R-:W2:Y:S02]  /*1240*/  LDC.64 R6, c[0x0][0x3b8] ;  /* 0x0000ee00ff067b82 */ /* 0x000ea40000000a00 */
[--C-:B--2---:R-:W-:Y:S02]  /*1250*/  SHF.R.U32.HI R5, RZ, 0x4, R7.reuse ;  /* 0x00000004ff057819 */ /* 0x104fe40000011607 */
[----:B------:R-:W-:-:S05]  /*1260*/  SHF.R.U64 R3, R6, 0x4, R7 ;  /* 0x0000000406037819 */ /* 0x000fca0000001207 */
[----:B------:R2:W-:Y:S01]  /*1270*/  STS [UR8+0xc], R3 ;  /* 0x00000c03ff007988 */ /* 0x0005e20008000808 */
[----:B-1----:R-:W-:-:S05]  /*1280*/  LOP3.LUT R2, R2, 0xf, R5, 0xb8, !PT ;  /* 0x0000000f02027812 */ /* 0x002fca00078eb805 */
[----:B------:R2:W-:Y:S02]  /*1290*/  STS [UR8+0x1c], R2 ;  /* 0x00001c02ff007988 */ /* 0x0005e40008000808 */
.L_x_44:
[----:B------:R-:W-:Y:S05]  /*12a0*/  @P3 BRA `(.L_x_46) ;  /* 0x00000000001c3947 */ /* 0x000fea0003800000 */
[----:B-12-45:R-:W1:Y:S02]  /*12b0*/  LDS R2, [UR8+0x34] ;  /* 0x00003408ff027984 */ /* 0x036e640008000800 */
[----:B-1----:R-:W-:-:S05]  /*12c0*/  LOP3.LUT R2, R2, 0x7, RZ, 0xb8, !PT ;  /* 0x0000000702027812 */ /* 0x002fca00078eb8ff */
[----:B------:R1:W-:Y:S02]  /*12d0*/  STS [UR8+0x34], R2 ;  /* 0x00003402ff007988 */ /* 0x0003e40008000808 */
.L_x_45:
[----:B------:R-:W-:Y:S05]  /*12e0*/  @P3 BRA `(.L_x_47) ;  /* 0x00000000001c3947 */ /* 0x000fea0003800000 */
[----:B-12-45:R-:W1:Y:S02]  /*12f0*/  LDS R2, [UR8+0x34] ;  /* 0x00003408ff027984 */ /* 0x036e640008000800 */
[----:B-1----:R-:W-:-:S05]  /*1300*/  LOP3.LUT R2, R2, 0x38, RZ, 0xb8, !PT ;  /* 0x0000003802027812 */ /* 0x002fca00078eb8ff */
[----:B------:R1:W-:Y:S02]  /*1310*/  STS [UR8+0x34], R2 ;  /* 0x00003402ff007988 */ /* 0x0003e40008000808 */
.L_x_46:
[----:B------:R-:W-:Y:S05]  /*1320*/  @P3 BRA `(.L_x_48) ;  /* 0x00000000001c3947 */ /* 0x000fea0003800000 */
[----:B-12-45:R-:W1:Y:S02]  /*1330*/  LDS R2, [UR8+0x8] ;  /* 0x00000808ff027984 */ /* 0x036e640008000800 */
[----:B-1----:R-:W-:-:S05]  /*1340*/  LOP3.LUT R2, R2, 0x780, RZ, 0xb8, !PT ;  /* 0x0000078002027812 */ /* 0x002fca00078eb8ff */
[----:B------:R1:W-:Y:S02]  /*1350*/  STS [UR8+0x8], R2 ;  /* 0x00000802ff007988 */ /* 0x0003e40008000808 */
.L_x_47:
[----:B------:R-:W-:Y:S05]  /*1360*/  @P3 BRA `(.L_x_49) ;  /* 0x0000000000283947 */ /* 0x000fea0003800000 */
[----:B-12-45:R-:W1:Y:S02]  /*1370*/  LDS R2, [UR8+0x8] ;  /* 0x00000808ff027984 */ /* 0x036e640008000800 */
[----:B-1----:R-:W-:-:S05]  /*1380*/  LOP3.LUT R2, R2, 0x1800, RZ, 0xb8, !PT ;  /* 0x0000180002027812 */ /* 0x002fca00078eb8ff */
[----:B------:R1:W-:Y:S02]  /*1390*/  STS [UR8+0x8], R2 ;  /* 0x00000802ff007988 */ /* 0x0003e40008000808 */
.L_x_48:
[----:B------:R-:W-:Y:S05]  /*13a0*/  @P3 BREAK.RELIABLE B2 ;  /* 0x0000000000023942 */ /* 0x000fea0003800100 */
[----:B------:R-:W-:Y:S05]  /*13b0*/  @P3 BRA `(.L_x_50) ;  /* 0x0000000000243947 */ /* 0x000fea0003800000 */
[----:B-12-45:R-:W1:Y:S01]  /*13c0*/  LDS R2, [UR8+0x8] ;  /* 0x00000808ff027984 */ /* 0x036e620008000800 */
[----:B------:R-:W-:-:S05]  /*13d0*/  IMAD.MOV.U32 R3, RZ, RZ, 0x6000 ;  /* 0x00006000ff037424 */ /* 0x000fca00078e00ff */
[----:B-1----:R-:W-:-:S04]  /*13e0*/  LOP3.LUT R2, R2, 0x6000, R3, 0xd8, !PT ;  /* 0x0000600002027812 */ /* 0x002fc800078ed803 */
[----:B------:R-:W-:-:S05]  /*13f0*/  LOP3.LUT R2, R2, 0x400000, RZ, 0xb8, !PT ;  /* 0x0040000002027812 */ /* 0x000fca00078eb8ff */
[----:B------:R1:W-:Y:S02]  /*1400*/  STS [UR8+0x8], R2 ;  /* 0x00000802ff007988 */ /* 0x0003e40008000808 */
.L_x_49:
[----:B------:R-:W-:Y:S05]  /*1410*/  BSYNC.RELIABLE B2 ;  /* 0x0000000000027941 */ /* 0x000fea0003800100 */
.L_x_40:
[----:B-12-45:R-:W1:Y:S02]  /*1420*/  @!P3 LDS R2, [UR8+0x8] ;  /* 0x00000808ff02b984 */ /* 0x036e640008000800 */
[----:B-1----:R-:W-:-:S05]  /*1430*/  @!P3 LOP3.LUT R2, R2, 0x8000, RZ, 0xb8, !PT ;  /* 0x000080000202b812 */ /* 0x002fca00078eb8ff */
[----:B------:R1:W-:Y:S02]  /*1440*/  @!P3 STS [UR8+0x8], R2 ;  /* 0x00000802ff00b988 */ /* 0x0003e40008000808 */
.L_x_50:
[----:B------:R-:W-:Y:S05]  /*1450*/  BSYNC.RECONVERGENT B3 ;  /* 0x0000000000037941 */ /* 0x000fea0003800200 */
.L_x_39:
        /* <DEDUP_REMOVED lines=9> */
[----:B-1-3--:R-:W-:-:S05]  /*14f0*/  IMAD.SHL.U32 R4, R2, 0x4, RZ ;  /* 0x0000000402047824 */ /* 0x00afca00078e00ff */
        /* <DEDUP_REMOVED lines=8> */
.L_x_51:
[----:B------:R-:W-:Y:S05]  /*1580*/  @P0 BRA `(.L_x_52) ;  /* 0x00000000000c0947 */ /* 0x000fea0003800000 */
[----:B------:R0:W-:Y:S01]  /*1590*/  UTMACMDFLUSH ;  /* 0x00000000000079b7 */ /* 0x0001e20000000000 */
[----:B------:R-:W-:Y:S05]  /*15a0*/  @P0 BRA `(.L_x_52) ;  /* 0x0000000000040947 */ /* 0x000fea0003800000 */
[----:B------:R-:W-:-:S04]  /*15b0*/  DEPBAR.LE SB0, 0x0 ;  /* 0x000080000000791a */ /* 0x000fc80000000000 */
.L_x_52:
[----:B------:R-:W-:Y:S05]  /*15c0*/  WARPSYNC.ALL ;  /* 0x0000000000007948 */ /* 0x000fea0003800000 */
[----:B------:R-:W-:Y:S01]  /*15d0*/  NOP ;  /* 0x0000000000007918 */ /* 0x000fe20000000000 */
[----:B--2---:R-:W-:Y:S01]  /*15e0*/  BAR.SYNC.DEFER_BLOCKING 0x0 ;  /* 0x0000000000007b1d */ /* 0x004fe20000010000 */
[----:B-1--45:R-:W-:Y:S01]  /*15f0*/  SHF.R.U32.HI R2, RZ, 0x5, R0 ;  /* 0x00000005ff027819 */ /* 0x032fe20000011600 */
[----:B------:R-:W-:-:S03]  /*1600*/  UIADD3 UR12, UPT, UPT, UR8, 0x12020, URZ ;  /* 0x00012020080c7890 */ /* 0x000fc6000fffe0ff */
[----:B------:R-:W-:Y:S01]  /*1610*/  R2UR UR22, R2 ;  /* 0x00000000021672ca */ /* 0x000fe200000e0000 */
[----:B------:R-:W-:Y:S01]  /*1620*/  VOTEU.ALL UP0, P3 ;  /* 0x0000000000ff7886 */ /* 0x000fe20001800000 */
[----:B------:R-:W-:Y:S01]  /*1630*/  UMOV UR4, 0x1 ;  /* 0x0000000100047882 */ /* 0x000fe20000000000 */
[----:B------:R-:W-:Y:S01]  /*1640*/  VOTEU.ALL UP1, P3 ;  /* 0x0000000000ff7886 */ /* 0x000fe20001820000 */
[----:B------:R-:W-:Y:S02]  /*1650*/  BSSY.RECONVERGENT B3, `(.L_x_53) ;  /* 0x0000018000037945 */ /* 0x000fe40003800200 */
[----:B------:R-:W-:-:S04]  /*1660*/  @!UP0 UIADD3 UR10, UPT, UPT, -UR4, 0x100000, URZ ;  /* 0x00100000040a8890 */ /* 0x000fc8000fffe1ff */
[----:B------:R-:W-:Y:S02]  /*1670*/  @!UP0 USHF.L.U32 UR11, UR10, 0xb, URZ ;  /* 0x0000000b0a0b8899 */ /* 0x000fe400080006ff */
[----:B------:R-:W-:Y:S02]  /*1680*/  @!UP0 USHF.L.U32 UR10, UR10, 0x1, URZ ;  /* 0x000000010a0a8899 */ /* 0x000fe400080006ff */
[----:B------:R-:W-:-:S04]  /*1690*/  @!UP0 UIADD3 UR4, UPT, UPT, -UR4, 0x100000, URZ ;  /* 0x0010000004048890 */ /* 0x000fc8000fffe1ff */
[----:B------:R-:W-:Y:S02]  /*16a0*/  @!UP0 USHF.L.U32 UR5, UR4, 0xb, URZ ;  /* 0x0000000b04058899 */ /* 0x000fe400080006ff */
[----:B------:R-:W-:Y:S01]  /*16b0*/  @!UP0 USHF.L.U32 UR4, UR4, 0x1, URZ ;  /* 0x0000000104048899 */ /* 0x000fe200080006ff */
[----:B------:R-:W-:Y:S01]  /*16c0*/  VOTEU.ALL UP0, P3 ;  /* 0x0000000000ff7886 */ /* 0x000fe20001800000 */
[----:B------:R-:W1:Y:S04]  /*16d0*/  FENCE.VIEW.ASYNC.S ;  /* 0x00000000000073c6 */ /* 0x000e680000000000 */
[----:B-1----:R1:W2:Y:S06]  /*16e0*/  @!UP0 SYNCS.EXCH.64 URZ, [UR8+0x12000], UR10 ;  /* 0x0120000a08ff85b2 */ /* 0x0022ac0008000100 */
[----:B------:R1:W2:Y:S02]  /*16f0*/  @!UP1 SYNCS.EXCH.64 URZ, [UR8+0x12020], UR4 ;  /* 0x0120200408ff95b2 */ /* 0x0002a40008000100 */
[----:B--2---:R-:W-:Y:S06]  /*1700*/  BAR.SYNC.DEFER_BLOCKING 0x0 ;  /* 0x0000000000007b1d */ /* 0x004fec0000010000 */
[----:B------:R-:W-:Y:S05]  /*1710*/  @P3 BRA `(.L_x_54) ;  /* 0x00000000002c3947 */ /* 0x000fea0003800000 */
[----:B-1----:R-:W-:Y:S02]  /*1720*/  UMOV UR4, 0x1 ;  /* 0x0000000100047882 */ /* 0x002fe40000000000 */
[----:B------:R-:W-:-:S04]  /*1730*/  UIADD3 UR10, UPT, UPT, -UR4, 0x100000, URZ ;  /* 0x00100000040a7890 */ /* 0x000fc8000fffe1ff */
[----:B------:R-:W-:Y:S02]  /*1740*/  USHF.L.U32 UR11, UR10, 0xb, URZ ;  /* 0x0000000b0a0b7899 */ /* 0x000fe400080006ff */
[----:B------:R-:W-:Y:S02]  /*1750*/  USHF.L.U32 UR10, UR10, 0x1, URZ ;  /* 0x000000010a0a7899 */ /* 0x000fe400080006ff */
[----:B------:R-:W-:-:S04]  /*1760*/  UIADD3 UR4, UPT, UPT, -UR4, 0x100000, URZ ;  /* 0x0010000004047890 */ /* 0x000fc8000fffe1ff */
[----:B------:R-:W-:Y:S02]  /*1770*/  USHF.L.U32 UR5, UR4, 0xb, URZ ;  /* 0x0000000b04057899 */ /* 0x000fe400080006ff */
[----:B------:R-:W-:Y:S01]  /*1780*/  USHF.L.U32 UR4, UR4, 0x1, URZ ;  /* 0x0000000104047899 */ /* 0x000fe200080006ff */
[----:B------:R-:W1:Y:S03]  /*1790*/  FENCE.VIEW.ASYNC.S ;  /* 0x00000000000073c6 */ /* 0x000e660000000000 */
[----:B-1----:R2:W4:Y:S08]  /*17a0*/  SYNCS.EXCH.64 URZ, [UR8+0x12008], UR10 ;  /* 0x0120080a08ff75b2 */ /* 0x0025300008000100 */
[----:B------:R2:W5:Y:S02]  /*17b0*/  SYNCS.EXCH.64 URZ, [UR8+0x12028], UR4 ;  /* 0x0120280408ff75b2 */ /* 0x0005640008000100 */
[----:B--2---:R-:W-:Y:S01]  /*17c0*/  NOP ;  /* 0x0000000000007918 */ /* 0x004fe20000000000 */
.L_x_54:
[----:B-1----:R-:W-:Y:S05]  /*17d0*/  BSYNC.RECONVERGENT B3 ;  /* 0x0000000000037941 */ /* 0x002fea0003800200 */
.L_x_53:
[----:B----45:R-:W-:Y:S01]  /*17e0*/  BAR.SYNC.DEFER_BLOCKING 0x0 ;  /* 0x0000000000007b1d */ /* 0x030fe20000010000 */
[----:B------:R-:W-:Y:S01]  /*17f0*/  USHF.L.U32 UR15, UR7, 0x6, URZ ;  /* 0x00000006070f7899 */ /* 0x000fe200080006ff */
[----:B------:R-:W-:Y:S01]  /*1800*/  ISETP.GE.AND P0, PT, R10, 0x1, PT ;  /* 0x000000010a00780c */ /* 0x000fe20003f06270 */
[----:B------:R-:W-:-:S03]  /*1810*/  USHF.L.U32 UR18, UR9, 0x7, URZ ;  /* 0x0000000709127899 */ /* 0x000fc600080006ff */
[----:B------:R-:W-:Y:S04]  /*1820*/  BSSY.RECONVERGENT B3, `(.L_x_55) ;  /* 0x000000d000037945 */ /* 0x000fe80003800200 */
[----:B------:R-:W-:Y:S05]  /*1830*/  @P3 BRA `(.L_x_56) ;  /* 0x00000000002c3947 */ /* 0x000fea0003800000 */
[----:B------:R-:W-:Y:S02]  /*1840*/  UMOV UR4, 0x1 ;  /* 0x0000000100047882 */ /* 0x000fe40000000000 */
[----:B------:R-:W-:-:S04]  /*1850*/  UIADD3 UR10, UPT, UPT, -UR4, 0x100000, URZ ;  /* 0x00100000040a7890 */ /* 0x000fc8000fffe1ff */
[----:B------:R-:W-:Y:S02]  /*1860*/  USHF.L.U32 UR11, UR10, 0xb, URZ ;  /* 0x0000000b0a0b7899 */ /* 0x000fe400080006ff */
[----:B------:R-:W-:Y:S02]  /*1870*/  USHF.L.U32 UR10, UR10, 0x1, URZ ;  /* 0x000000010a0a7899 */ /* 0x000fe400080006ff */
[----:B------:R-:W-:-:S04]  /*1880*/  UIADD3 UR4, UPT, UPT, -UR4, 0x100000, URZ ;  /* 0x0010000004047890 */ /* 0x000fc8000fffe1ff */
[----:B------:R-:W-:Y:S02]  /*1890*/  USHF.L.U32 UR5, UR4, 0xb, URZ ;  /* 0x0000000b04057899 */ /* 0x000fe400080006ff */
[----:B------:R-:W-:Y:S01]  /*18a0*/  USHF.L.U32 UR4, UR4, 0x1, URZ ;  /* 0x0000000104047899 */ /* 0x000fe200080006ff */
[----:B------:R-:W1:Y:S03]  /*18b0*/  FENCE.VIEW.ASYNC.S ;  /* 0x00000000000073c6 */ /* 0x000e660000000000 */
[----:B-1----:R1:W2:Y:S08]  /*18c0*/  SYNCS.EXCH.64 URZ, [UR8+0x12010], UR10 ;  /* 0x0120100a08ff75b2 */ /* 0x0022b00008000100 */
[----:B------:R1:W4:Y:S01]  /*18d0*/  SYNCS.EXCH.64 URZ, [UR8+0x12030], UR4 ;  /* 0x0120300408ff75b2 */ /* 0x0003220008000100 */
[----:B------:R-:W-:Y:S01]  /*18e0*/  NOP ;  /* 0x0000000000007918 */ /* 0x000fe20000000000 */
.L_x_56:
[----:B-1----:R-:W-:Y:S05]  /*18f0*/  BSYNC.RECONVERGENT B3 ;  /* 0x0000000000037941 */ /* 0x002fea0003800200 */
.L_x_55:
[----:B------:R-:W-:Y:S05]  /*1900*/  @!P0 BRA `(.L_x_57) ;  /* 0x0000000800788947 */ /* 0x000fea0003800000 */
[----:B--2-4-:R-:W-:Y:S01]  /*1910*/  BAR.SYNC.DEFER_BLOCKING 0x0 ;  /* 0x0000000000007b1d */ /* 0x014fe20000010000 */
[----:B------:R-:W-:Y:S01]  /*1920*/  ELECT P1, URZ, PT ;  /* 0x0000000000ff782f */ /* 0x000fe20003820000 */
[----:B------:R-:W-:Y:S01]  /*1930*/  @!P3 IMAD.MOV.U32 R2, RZ, RZ, 0x6000 ;  /* 0x00006000ff02b424 */ /* 0x000fe200078e00ff */
[----:B------:R-:W-:Y:S02]  /*1940*/  UIADD3 UR4, UPT, UPT, UR8, 0xc000, URZ ;  /* 0x0000c00008047890 */ /* 0x000fe4000fffe0ff */
[----:B------:R-:W-:Y:S01]  /*1950*/  ISETP.LT.U32.AND P1, PT, R68, 0x20, P1 ;  /* 0x000000204400780c */ /* 0x000fe20000f21070 */
[----:B------:R-:W-:Y:S01]  /*1960*/  UMOV UR7, UR15 ;  /* 0x0000000f00077c82 */ /* 0x000fe20008000000 */
[----:B------:R-:W-:Y:S01]  /*1970*/  ELECT P0, URZ, PT ;  /* 0x0000000000ff782f */ /* 0x000fe20003800000 */
[----:B------:R-:W-:-:S03]  /*1980*/  UMOV UR10, UR18 ;  /* 0x00000012000a7c82 */ /* 0x000fc60008000000 */
[----:B------:R-:W-:-:S07]  /*1990*/  ISETP.LT.U32.AND P0, PT, R68, 0x20, P0 ;  /* 0x000000204400780c */ /* 0x000fce0000701070 */
[----:B------:R-:W-:Y:S01]  /*19a0*/  VOTEU.ANY UP0, P1 ;  /* 0x0000000000ff7886 */ /* 0x000fe20000800100 */
[----:B------:R-:W-:-:S04]  /*19b0*/  VOTEU.ANY UP2, P1 ;  /* 0x0000000000ff7886 */ /* 0x000fc80000840100 */
[----:B------:R-:W-:Y:S02]  /*19c0*/  @UP0 UIADD3 UR5, UPT, UPT, UR8, 0x12000, URZ ;  /* 0x0001200008050890 */ /* 0x000fe4000fffe0ff */
[----:B------:R1:W-:Y:S01]  /*19d0*/  @!P3 SYNCS.ARRIVE.TRANS64 RZ, [UR8+0x12000], R2 ;  /* 0x01200002ffffb9a7 */ /* 0x0003e20008000008 */
[----:B------:R-:W-:Y:S01]  /*19e0*/  @UP0 UMOV UR6, URZ ;  /* 0x000000ff00060c82 */ /* 0x000fe20008000000 */
[----:B------:R-:W-:Y:S01]  /*19f0*/  BAR.SYNC.DEFER_BLOCKING 0x0 ;  /* 0x0000000000007b1d */ /* 0x000fe20000010000 */
[----:B------:R-:W-:-:S05]  /*1a00*/  UISETP.NE.U32.AND UP0, UPT, UR22, URZ, UPT ;  /* 0x000000ff1600728c */ /* 0x000fca000bf05070 */
[----:B------:R-:W-:Y:S01]  /*1a10*/  VOTEU.ANY UP1, P0 ;  /* 0x0000000000ff7886 */ /* 0x000fe20000020100 */
[----:B------:R-:W-:-:S04]  /*1a20*/  VOTEU.ANY UP3, P0 ;  /* 0x0000000000ff7886 */ /* 0x000fc80000060100 */
[----:B------:R-:W-:Y:S01]  /*1a30*/  @UP1 UIADD3 UR9, UPT, UPT, UR8, 0x12000, URZ ;  /* 0x0001200008091890 */ /* 0x000fe2000fffe0ff */
[----:B------:R-:W-:Y:S01]  /*1a40*/  @UP1 UMOV UR11, URZ ;  /* 0x000000ff000b1c82 */ /* 0x000fe20008000000 */
[----:B------:R1:W-:Y:S01]  /*1a50*/  @UP2 UTMALDG.2D [UR4], [UR24] ;  /* 0x00000004180025b4 */ /* 0x0003e20008008000 */
[----:B------:R2:W-:Y:S06]  /*1a60*/  MEMBAR.ALL.CTA ;  /* 0x0000000000007992 */ /* 0x0005ec0000008000 */
[----:B--2---:R-:W2:Y:S02]  /*1a70*/  FENCE.VIEW.ASYNC.S ;  /* 0x00000000000073c6 */ /* 0x004ea40000000000 */
[----:B--2---:R-:W-:Y:S06]  /*1a80*/  BAR.SYNC.DEFER_BLOCKING 0x0 ;  /* 0x0000000000007b1d */ /* 0x004fec0000010000 */
[----:B------:R1:W-:Y:S02]  /*1a90*/  @UP3 UTMALDG.2D [UR8], [UR26] ;  /* 0x000000081a0035b4 */ /* 0x0003e40008008000 */
[----:B------:R-:W-:Y:S06]  /*1aa0*/  BAR.SYNC.DEFER_BLOCKING 0x0 ;  /* 0x0000000000007b1d */ /* 0x000fec0000010000 */
[----:B------:R-:W2:Y:S02]  /*1ab0*/  SYNCS.PHASECHK.TRANS64.TRYWAIT P0, [UR8+0x12000], RZ ;  /* 0x012000ffff0075a7 */ /* 0x000ea40008001108 */
[----:B-12---:R-:W-:Y:S05]  /*1ac0*/  @!P0 BRA `(.L_x_58) ;  /* 0x0000001000088947 */ /* 0x006fea0003800000 */
.L_x_74:
[----:B------:R-:W-:Y:S05]  /*1ad0*/  BRA.U UP0, `(.L_x_59) ;  /* 0x0000000100747547 */ /* 0x000fea000b800000 */
[----:B------:R-:W-:Y:S02]  /*1ae0*/  USHF.R.U32.HI UR6, URZ, 0x4, UR4 ;  /* 0x00000004ff067899 */ /* 0x000fe40008011604 */
[----:B------:R-:W-:Y:S02]  /*1af0*/  USHF.R.U32.HI UR10, URZ, 0x4, UR8 ;  /* 0x00000004ff0a7899 */ /* 0x000fe40008011608 */
[----:B------:R-:W-:Y:S02]  /*1b00*/  USGXT.U32 UR6, UR6, 0xe ;  /* 0x0000000e0606789a */ /* 0x000fe40008000000 */
[----:B------:R-:W-:Y:S02]  /*1b10*/  USGXT.U32 UR10, UR10, 0xe ;  /* 0x0000000e0a0a789a */ /* 0x000fe40008000000 */
[----:B------:R-:W-:Y:S02]  /*1b20*/  UIADD3 UR32, UP0, UPT, UR6, 0x2, URZ ;  /* 0x0000000206207890 */ /* 0x000fe4000ff1e0ff */
[----:B------:R-:W-:Y:S01]  /*1b30*/  UIADD3 UR34, UP1, UPT, UR10, 0x100, URZ ;  /* 0x000001000a227890 */ /* 0x000fe2000ff3e0ff */
[----:B------:R-:W-:Y:S01]  /*1b40*/  UMOV UR4, URZ ;  /* 0x000000ff00047c82 */ /* 0x000fe20008000000 */
[----:B------:R-:W-:Y:S01]  /*1b50*/  UMOV UR5, URZ ;  /* 0x000000ff00057c82 */ /* 0x000fe20008000000 */
[----:B------:R-:W-:-:S02]  /*1b60*/  UIADD3.X UR33, UPT, UPT, UR4, 0x40004040, URZ, UP0, !UPT ;  /* 0x4000404004217890 */ /* 0x000fc400087fe4ff */
[----:B------:R-:W-:Y:S02]  /*1b70*/  UIADD3.X UR35, UPT, UPT, UR5, 0x40004040, URZ, UP1, !UPT ;  /* 0x4000404005237890 */ /* 0x000fe40008ffe4ff */
[----:B------:R-:W-:Y:S02]  /*1b80*/  UIADD3.64 UR4, UPT, UPT, UR32, 0x2, URZ ;  /* 0x0000000220047897 */ /* 0x000fe4000fffe0ff */
[----:B------:R-:W-:Y:S02]  /*1b90*/  UIADD3.64 UR16, UPT, UPT, UR34, 0x100, URZ ;  /* 0x0000010022107897 */ /* 0x000fe4000fffe0ff */
[----:B------:R-:W-:Y:S02]  /*1ba0*/  UIADD3.64 UR28, UPT, UPT, UR32, 0x4, URZ ;  /* 0x00000004201c7897 */ /* 0x000fe4000fffe0ff */
[----:B------:R-:W-:Y:S01]  /*1bb0*/  UIADD3.64 UR30, UPT, UPT, UR34, 0x200, URZ ;  /* 0x00000200221e7897 */ /* 0x000fe2000fffe0ff */
[----:B------:R-:W-:Y:S01]  /*1bc0*/  UMOV UR36, 0x0 ;  /* 0x0000000000247882 */ /* 0x000fe20000000000 */
[----:B------:R-:W-:Y:S01]  /*1bd0*/  UMOV UR37, 0x4210010 ;  /* 0x0421001000257882 */ /* 0x000fe20000000000 */
[----:B------:R-:W-:Y:S01]  /*1be0*/  UMOV UR7, 0x40004040 ;  /* 0x4000404000077882 */ /* 0x000fe20000000000 */
[----:B------:R-:W-:Y:S01]  /*1bf0*/  UMOV UR11, 0x40004040 ;  /* 0x40004040000b7882 */ /* 0x000fe20000000000 */
[----:B------:R-:W-:Y:S01]  /*1c00*/  UMOV UR38, 0x0 ;  /* 0x0000000000267882 */ /* 0x000fe20000000000 */
[----:B------:R-:W-:Y:S01]  /*1c10*/  UMOV UR39, 0x4210010 ;  /* 0x0421001000277882 */ /* 0x000fe20000000000 */
[----:B------:R-:W-:Y:S01]  /*1c20*/  UMOV UR40, 0x0 ;  /* 0x0000000000287882 */ /* 0x000fe20000000000 */
[----:B------:R-:W-:Y:S01]  /*1c30*/  UMOV UR41, 0x4210010 ;  /* 0x0421001000297882 */ /* 0x000fe20000000000 */
[----:B------:R1:W-:Y:S01]  /*1c40*/  UTCQMMA gdesc[UR6], gdesc[UR10], tmem[UR23], tmem[UR36], idesc[UR37], !UPT ;  /* 0x00ff240a060075ea */ /* 0x0003e2000f800317 */
[----:B------:R-:W-:Y:S01]  /*1c50*/  UMOV UR42, 0x0 ;  /* 0x00000000002a7882 */ /* 0x000fe20000000000 */
[----:B------:R-:W-:Y:S01]  /*1c60*/  UMOV UR43, 0x4210010 ;  /* 0x04210010002b7882 */ /* 0x000fe20000000000 */
[----:B------:R1:W-:Y:S01]  /*1c70*/  UTCQMMA gdesc[UR32], gdesc[UR34], tmem[UR23], tmem[UR38], idesc[UR39], UPT ;  /* 0x00ff2622200075ea */ /* 0x0003e2000b800317 */
[----:B------:R1:W-:Y:S01]  /*1c80*/  UTCQMMA gdesc[UR4], gdesc[UR16], tmem[UR23], tmem[UR40], idesc[UR41], UPT ;  /* 0x00ff2810040075ea */ /* 0x0003e2000b800317 */
[----:B------:R1:W-:Y:S01]  /*1c90*/  UTCQMMA gdesc[UR28], gdesc[UR30], tmem[UR23], tmem[UR42], idesc[UR43], UPT ;  /* 0x00ff2a1e1c0075ea */ /* 0x0003e2000b800317 */
[----:B------:R-:W-:Y:S01]  /*1ca0*/  NOP ;  /* 0x0000000000007918 */ /* 0x000fe20000000000 */
.L_x_59:
[----:B------:R-:W-:Y:S01]  /*1cb0*/  ELECT P0, URZ, PT ;  /* 0x0000000000ff782f */ /* 0x000fe20003800000 */
[----:B-1----:R-:W-:Y:S01]  /*1cc0*/  UMOV UR4, UR12 ;  /* 0x0000000c00047c82 */ /* 0x002fe20008000000 */
[----:B------:R-:W-:Y:S02]  /*1cd0*/  UMOV UR5, URZ ;  /* 0x000000ff00057c82 */ /* 0x000fe40008000000 */
[----:B------:R-:W-:-:S13]  /*1ce0*/  ISETP.LT.U32.AND P0, PT, R68, 0x20, P0 ;  /* 0x000000204400780c */ /* 0x000fda0000701070 */
[----:B------:R-:W-:Y:S01]  /*1cf0*/  VOTEU.ANY UP0, P0 ;  /* 0x0000000000ff7886 */ /* 0x000fe20000000100 */
[----:B------:R-:W-:Y:S01]  /*1d00*/  VOTEU.ANY UP1, P0 ;  /* 0x0000000000ff7886 */ /* 0x000fe20000020100 */
[----:B------:R-:W-:-:S03]  /*1d10*/  ISETP.GE.U32.AND P0, PT, R10, 0x81, PT ;  /* 0x000000810a00780c */ /* 0x000fc60003f06070 */
[----:B------:R-:W-:Y:S02]  /*1d20*/  @UP0 UMOV UR4, UR4 ;  /* 0x0000000400040c82 */ /* 0x000fe40008000000 */
[----:B------:R1:W-:Y:S01]  /*1d30*/  @UP1 UTCBAR [UR4], URZ ;  /* 0x000000ff040013e9 */ /* 0x0003e200080000ff */
[----:B------:R-:W-:Y:S06]  /*1d40*/  BAR.SYNC.DEFER_BLOCKING 0x0 ;  /* 0x0000000000007b1d */ /* 0x000fec0000010000 */
[----:B------:R-:W2:Y:S02]  /*1d50*/  SYNCS.PHASECHK.TRANS64.TRYWAIT P1, [UR8+0x12020], RZ ;  /* 0x012020ffff0075a7 */ /* 0x000ea40008021108 */
[----:B-12---:R-:W-:Y:S05]  /*1d60*/  @!P1 BRA `(.L_x_60) ;  /* 0x0000000c006c9947 */ /* 0x006fea0003800000 */
.L_x_75:
[----:B------:R-:W-:Y:S01]  /*1d70*/  UMOV UR4, URZ ;  /* 0x000000ff00047c82 */ /* 0x000fe20008000000 */
[----:B------:R-:W-:Y:S05]  /*1d80*/  @!P0 BRA `(.L_x_57) ;  /* 0x0000000400588947 */ /* 0x000fea0003800000 */
[----:B------:R-:W1:Y:S01]  /*1d90*/  LDCU UR29, c[0x0][0x3a0] ;  /* 0x00007400ff1d77ac */ /* 0x000e620008000800 */
[----:B------:R-:W-:Y:S01]  /*1da0*/  UMOV UR9, 0x1 ;  /* 0x0000000100097882 */ /* 0x000fe20000000000 */
[----:B------:R-:W-:-:S05]  /*1db0*/  UMOV UR14, 0x80 ;  /* 0x00000080000e7882 */ /* 0x000fca0000000000 */
.L_x_64:
[----:B------:R-:W-:Y:S01]  /*1dc0*/  BAR.SYNC.DEFER_BLOCKING 0x0 ;  /* 0x0000000000007b1d */ /* 0x000fe20000010000 */
[----:B------:R-:W-:Y:S01]  /*1dd0*/  ULEA UR28, UR9, UR8, 0x3 ;  /* 0x00000008091c7291 */ /* 0x000fe2000f8e18ff */
[----:B------:R-:W-:Y:S01]  /*1de0*/  @!P3 IMAD.MOV.U32 R2, RZ, RZ, 0x6000 ;  /* 0x00006000ff02b424 */ /* 0x000fe200078e00ff */
[----:B------:R-:W-:Y:S01]  /*1df0*/  ELECT P1, URZ, PT ;  /* 0x0000000000ff782f */ /* 0x000fe20003820000 */
[----:B------:R-:W-:-:S03]  /*1e00*/  ULEA UR12, UR9, UR8, 0xd ;  /* 0x00000008090c7291 */ /* 0x000fc6000f8e68ff */
[----:B------:R-:W-:Y:S02]  /*1e10*/  ISETP.LT.U32.AND P1, PT, R68, 0x20, P1 ;  /* 0x000000204400780c */ /* 0x000fe40000f21070 */
[----:B------:R-:W-:Y:S01]  /*1e20*/  ELECT P0, URZ, PT ;  /* 0x0000000000ff782f */ /* 0x000fe20003800000 */
[----:B------:R-:W-:-:S03]  /*1e30*/  UIADD3 UR12, UPT, UPT, UR12, 0xc000, URZ ;  /* 0x0000c0000c0c7890 */ /* 0x000fc6000fffe0ff */
[----:B------:R-:W-:Y:S01]  /*1e40*/  ISETP.LT.U32.AND P0, PT, R68, 0x20, P0 ;  /* 0x000000204400780c */ /* 0x000fe20000701070 */
[----:B------:R-:W-:Y:S01]  /*1e50*/  ULEA UR16, UR9, UR8, 0xe ;  /* 0x0000000809107291 */ /* 0x000fe2000f8e70ff */
[----:B------:R-:W-:Y:S01]  /*1e60*/  UMOV UR19, UR14 ;  /* 0x0000000e00137c82 */ /* 0x000fe20008000000 */
[----:B------:R-:W-:-:S04]  /*1e70*/  USHF.L.U32 UR5, UR4, 0x1f, URZ ;  /* 0x0000001f04057899 */ /* 0x000fc800080006ff */
[----:B------:R-:W-:Y:S01]  /*1e80*/  VOTEU.ANY UP0, P1 ;  /* 0x0000000000ff7886 */ /* 0x000fe20000800100 */
[----:B------:R2:W-:Y:S04]  /*1e90*/  @!P3 SYNCS.ARRIVE.TRANS64 RZ, [UR28+0x12000], R2 ;  /* 0x01200002ffffb9a7 */ /* 0x0005e8000800001c */
[----:B------:R-:W-:Y:S01]  /*1ea0*/  @UP0 UIADD3 UR13, UPT, UPT, UR28, 0x12000, URZ ;  /* 0x000120001c0d0890 */ /* 0x000fe2000fffe0ff */
[----:B------:R-:W-:Y:S01]  /*1eb0*/  VOTEU.ANY UP0, P1 ;  /* 0x0000000000ff7886 */ /* 0x000fe20000800100 */
[----:B------:R-:W-:Y:S01]  /*1ec0*/  BAR.SYNC.DEFER_BLOCKING 0x0 ;  /* 0x0000000000007b1d */ /* 0x000fe20000010000 */
[----:B--2---:R-:W-:-:S05]  /*1ed0*/  IMAD.U32 R2, RZ, RZ, UR5 ;  /* 0x00000005ff027e24 */ /* 0x004fca000f8e00ff */
[----:B------:R-:W-:-:S05]  /*1ee0*/  VOTEU.ANY UP1, P0 ;  /* 0x0000000000ff7886 */ /* 0x000fca0000020100 */
[----:B------:R-:W-:Y:S01]  /*1ef0*/  @UP1 UIADD3 UR17, UPT, UPT, UR28, 0x12000, URZ ;  /* 0x000120001c111890 */ /* 0x000fe2000fffe0ff */
[----:B------:R-:W-:Y:S01]  /*1f00*/  VOTEU.ANY UP1, P0 ;  /* 0x0000000000ff7886 */ /* 0x000fe20000020100 */
[----:B------:R2:W-:Y:S01]  /*1f10*/  @UP0 UTMALDG.2D [UR12], [UR24] ;  /* 0x0000000c180005b4 */ /* 0x0005e20008008000 */
[----:B------:R-:W-:Y:S01]  /*1f20*/  UISETP.NE.U32.AND UP0, UPT, UR22, URZ, UPT ;  /* 0x000000ff1600728c */ /* 0x000fe2000bf05070 */
[----:B------:R4:W-:Y:S06]  /*1f30*/  MEMBAR.ALL.CTA ;  /* 0x0000000000007992 */ /* 0x0009ec0000008000 */
[----:B----4-:R-:W4:Y:S02]  /*1f40*/  FENCE.VIEW.ASYNC.S ;  /* 0x00000000000073c6 */ /* 0x010f240000000000 */
[----:B----4-:R-:W-:Y:S06]  /*1f50*/  BAR.SYNC.DEFER_BLOCKING 0x0 ;  /* 0x0000000000007b1d */ /* 0x010fec0000010000 */
[----:B------:R2:W-:Y:S02]  /*1f60*/  @UP1 UTMALDG.2D [UR16], [UR26] ;  /* 0x000000101a0015b4 */ /* 0x0005e40008008000 */
[----:B------:R-:W-:Y:S06]  /*1f70*/  BAR.SYNC.DEFER_BLOCKING 0x0 ;  /* 0x0000000000007b1d */ /* 0x000fec0000010000 */
[----:B------:R-:W4:Y:S02]  /*1f80*/  SYNCS.PHASECHK.TRANS64.TRYWAIT P0, [UR28+0x12000], R2 ;  /* 0x01200002ff0075a7 */ /* 0x000f24000800111c */
[----:B--2-4-:R-:W-:Y:S05]  /*1f90*/  @!P0 BRA `(.L_x_61) ;  /* 0x0000000800ec8947 */ /* 0x014fea0003800000 */
.L_x_76:
        /* <DEDUP_REMOVED lines=11> */
[----:B------:R-:W-:Y:S02]  /*2050*/  UIADD3 UR6, UP0, UPT, UR16, 0x2, URZ ;  /* 0x0000000210067890 */ /* 0x000fe4000ff1e0ff */
[----:B------:R-:W-:Y:S02]  /*2060*/  UIADD3 UR32, UP1, UPT, UR30, 0x100, URZ ;  /* 0x000001001e207890 */ /* 0x000fe4000ff3e0ff */
[----:B------:R-:W-:Y:S02]  /*2070*/  UIADD3 UR34, UP2, UPT, UR16, 0x4, URZ ;  /* 0x0000000410227890 */ /* 0x000fe4000ff5e0ff */
[----:B------:R-:W-:Y:S02]  /*2080*/  UIADD3 UR36, UP3, UPT, UR30, 0x200, URZ ;  /* 0x000002001e247890 */ /* 0x000fe4000ff7e0ff */
[----:B------:R-:W-:-:S02]  /*2090*/  UIADD3.X UR7, UPT, UPT, UR17, URZ, URZ, UP0, !UPT ;  /* 0x000000ff11077290 */ /* 0x000fc400087fe4ff */
[----:B------:R-:W-:Y:S02]  /*20a0*/  UIADD3.X UR33, UPT, UPT, UR31, URZ, URZ, UP1, !UPT ;  /* 0x000000ff1f217290 */ /* 0x000fe40008ffe4ff */
[----:B------:R-:W-:Y:S02]  /*20b0*/  UIADD3.X UR35, UPT, UPT, UR17, URZ, URZ, UP2, !UPT ;  /* 0x000000ff11237290 */ /* 0x000fe400097fe4ff */
[----:B------:R-:W-:Y:S01]  /*20c0*/  UIADD3.X UR37, UPT, UPT, UR31, URZ, URZ, UP3, !UPT ;  /* 0x000000ff1f257290 */ /* 0x000fe20009ffe4ff */
        /* <DEDUP_REMOVED lines=8> */
[----:B------:R2:W-:Y:S01]  /*2150*/  UTCQMMA gdesc[UR10], gdesc[UR12], tmem[UR23], tmem[UR38], idesc[UR39], UPT ;  /* 0x00ff260c0a0075ea */ /* 0x0005e2000b800317 */
[----:B------:R-:W-:Y:S01]  /*2160*/  UMOV UR44, 0x0 ;  /* 0x00000000002c7882 */ /* 0x000fe20000000000 */
[----:B------:R-:W-:Y:S01]  /*2170*/  UMOV UR45, 0x4210010 ;  /* 0x04210010002d7882 */ /* 0x000fe20000000000 */
[----:B------:R2:W-:Y:S01]  /*2180*/  UTCQMMA gdesc[UR16], gdesc[UR30], tmem[UR23], tmem[UR40], idesc[UR41], UPT ;  /* 0x00ff281e100075ea */ /* 0x0005e2000b800317 */
[----:B------:R2:W-:Y:S01]  /*2190*/  UTCQMMA gdesc[UR6], gdesc[UR32], tmem[UR23], tmem[UR42], idesc[UR43], UPT ;  /* 0x00ff2a20060075ea */ /* 0x0005e2000b800317 */
[----:B------:R2:W-:Y:S01]  /*21a0*/  UTCQMMA gdesc[UR34], gdesc[UR36], tmem[UR23], tmem[UR44], idesc[UR45], UPT ;  /* 0x00ff2c24220075ea */ /* 0x0005e2000b800317 */
[----:B------:R-:W-:Y:S01]  /*21b0*/  NOP ;  /* 0x0000000000007918 */ /* 0x000fe20000000000 */
.L_x_62:
[----:B------:R-:W-:Y:S01]  /*21c0*/  ELECT P0, URZ, PT ;  /* 0x0000000000ff782f */ /* 0x000fe20003800000 */
[----:B--2---:R-:W-:-:S03]  /*21d0*/  UIADD3 UR6, UPT, UPT, UR28, 0x12020, URZ ;  /* 0x000120201c067890 */ /* 0x004fc6000fffe0ff */
[----:B------:R-:W-:Y:S01]  /*21e0*/  ISETP.LT.U32.AND P0, PT, R68, 0x20, P0 ;  /* 0x000000204400780c */ /* 0x000fe20000701070 */
[----:B------:R-:W-:-:S12]  /*21f0*/  UMOV UR7, URZ ;  /* 0x000000ff00077c82 */ /* 0x000fd80008000000 */
[----:B------:R-:W-:Y:S01]  /*2200*/  VOTEU.ANY UP0, P0 ;  /* 0x0000000000ff7886 */ /* 0x000fe20000000100 */
[----:B------:R-:W-:-:S04]  /*2210*/  VOTEU.ANY UP1, P0 ;  /* 0x0000000000ff7886 */ /* 0x000fc80000020100 */
[----:B------:R-:W-:Y:S02]  /*2220*/  @UP0 UMOV UR6, UR6 ;  /* 0x0000000600060c82 */ /* 0x000fe40008000000 */
[----:B------:R2:W-:Y:S01]  /*2230*/  @UP1 UTCBAR [UR6], URZ ;  /* 0x000000ff060013e9 */ /* 0x0005e200080000ff */
[----:B------:R-:W-:Y:S06]  /*2240*/  BAR.SYNC.DEFER_BLOCKING 0x0 ;  /* 0x0000000000007b1d */ /* 0x000fec0000010000 */
[----:B------:R-:W4:Y:S02]  /*2250*/  SYNCS.PHASECHK.TRANS64.TRYWAIT P0, [UR28+0x12020], R2 ;  /* 0x01202002ff0075a7 */ /* 0x000f24000800111c */
[----:B--2-4-:R-:W-:Y:S05]  /*2260*/  @!P0 BRA `(.L_x_63) ;  /* 0x0000000800448947 */ /* 0x014fea0003800000 */
.L_x_77:
[----:B------:R-:W-:Y:S02]  /*2270*/  UIADD3 UR9, UPT, UPT, UR9, 0x1, URZ ;  /* 0x0000000109097890 */ /* 0x000fe4000fffe0ff */
[----:B------:R-:W-:Y:S02]  /*2280*/  UIADD3 UR14, UPT, UPT, UR14, 0x80, URZ ;  /* 0x000000800e0e7890 */ /* 0x000fe4000fffe0ff */
[----:B------:R-:W-:-:S04]  /*2290*/  UISETP.NE.U32.AND UP0, UPT, UR9, 0x3, UPT ;  /* 0x000000030900788c */ /* 0x000fc8000bf05070 */
[----:B------:R-:W-:Y:S02]  /*22a0*/  USEL UR5, URZ, 0x1, UP0 ;  /* 0x00000001ff057887 */ /* 0x000fe40008000000 */
[----:B------:R-:W-:Y:S02]  /*22b0*/  USEL UR9, UR9, URZ, UP0 ;  /* 0x000000ff09097287 */ /* 0x000fe40008000000 */
[----:B-1----:R-:W-:Y:S02]  /*22c0*/  UISETP.GE.AND UP0, UPT, UR14, UR29, UPT ;  /* 0x0000001d0e00728c */ /* 0x002fe4000bf06270 */
[----:B------:R-:W-:-:S07]  /*22d0*/  ULOP3.LUT UR4, UR4, UR5, URZ, 0x3c, !UPT ;  /* 0x0000000504047292 */ /* 0x000fce000f8e3cff */
[----:B------:R-:W-:Y:S05]  /*22e0*/  BRA.U !UP0, `(.L_x_64) ;  /* 0xfffffff908b47547 */ /* 0x000fea000b83ffff */
.L_x_57:
[----:B--2-4-:R-:W-:Y:S01]  /*22f0*/  BAR.SYNC.DEFER_BLOCKING 0x0 ;  /* 0x0000000000007b1d */ /* 0x014fe20000010000 */
[----:B------:R-:W-:-:S05]  /*2300*/  IMAD.SHL.U32 R2, R0, 0x40, RZ ;  /* 0x0000004000027824 */ /* 0x000fca00078e00ff */
[----:B------:R-:W-:Y:S04]  /*2310*/  BSSY.RECONVERGENT B3, `(.L_x_65) ;  /* 0x0000004000037945 */ /* 0x000fe80003800200 */
[----:B------:R-:W-:Y:S05]  /*2320*/  @P3 BRA `(.L_x_66) ;  /* 0x0000000000083947 */ /* 0x000fea0003800000 */
[----:B------:R-:W1:Y:S02]  /*2330*/  SYNCS.CCTL.IV [UR8+0x12000] ;  /* 0x01200000ff0079b1 */ /* 0x000e640008000008 */
[----:B-1----:R-:W1:Y:S02]  /*2340*/  SYNCS.CCTL.IV [UR8+0x12020] ;  /* 0x01202000ff0079b1 */ /* 0x002e640008000008 */
.L_x_66:
[----:B------:R-:W-:Y:S05]  /*2350*/  BSYNC.RECONVERGENT B3 ;  /* 0x0000000000037941 */ /* 0x000fea0003800200 */
.L_x_65:
[----:B-1----:R-:W-:Y:S06]  /*2360*/  BAR.SYNC.DEFER_BLOCKING 0x0 ;  /* 0x0000000000007b1d */ /* 0x002fec0000010000 */
[----:B------:R-:W-:Y:S04]  /*2370*/  BSSY.RECONVERGENT B3, `(.L_x_67) ;  /* 0x0000004000037945 */ /* 0x000fe80003800200 */
[----:B------:R-:W-:Y:S05]  /*2380*/  @P3 BRA `(.L_x_68) ;  /* 0x0000000000083947 */ /* 0x000fea0003800000 */
[----:B------:R-:W1:Y:S02]  /*2390*/  SYNCS.CCTL.IV [UR8+0x12008] ;  /* 0x01200800ff0079b1 */ /* 0x000e640008000008 */
[----:B-1----:R-:W1:Y:S02]  /*23a0*/  SYNCS.CCTL.IV [UR8+0x12028] ;  /* 0x01202800ff0079b1 */ /* 0x002e640008000008 */
.L_x_68:
[----:B------:R-:W-:Y:S05]  /*23b0*/  BSYNC.RECONVERGENT B3 ;  /* 0x0000000000037941 */ /* 0x000fea0003800200 */
.L_x_67:
[----:B-1----:R-:W-:Y:S06]  /*23c0*/  BAR.SYNC.DEFER_BLOCKING 0x0 ;  /* 0x0000000000007b1d */ /* 0x002fec0000010000 */
[----:B------:R-:W-:Y:S04]  /*23d0*/  BSSY.RECONVERGENT B3, `(.L_x_69) ;  /* 0x0000004000037945 */ /* 0x000fe80003800200 */
[----:B------:R-:W-:Y:S05]  /*23e0*/  @P3 BRA `(.L_x_70) ;  /* 0x0000000000083947 */ /* 0x000fea0003800000 */
[----:B------:R-:W1:Y:S02]  /*23f0*/  SYNCS.CCTL.IV [UR8+0x12010] ;  /* 0x01201000ff0079b1 */ /* 0x000e640008000008 */
[----:B-1----:R-:W1:Y:S02]  /*2400*/  SYNCS.CCTL.IV [UR8+0x12030] ;  /* 0x01203000ff0079b1 */ /* 0x002e640008000008 */
.L_x_70:
[----:B------:R-:W-:Y:S05]  /*2410*/  BSYNC.RECONVERGENT B3 ;  /* 0x0000000000037941 */ /* 0x000fea0003800200 */
.L_x_69:
[----:B------:R-:W-:Y:S01]  /*2420*/  USHF.L.U32 UR22, UR22, 0x15, URZ ;  /* 0x0000001516167899 */ /* 0x000fe200080006ff */
[----:B------:R-:W-:Y:S01]  /*2430*/  IMAD.SHL.U32 R3, R0, 0x10, RZ ;  /* 0x0000001000037824 */ /* 0x000fe200078e00ff */
[----:B------:R-:W-:Y:S01]  /*2440*/  LOP3.LUT R2, R2, 0x1800, RZ, 0xc0, !PT ;  /* 0x0000180002027812 */ /* 0x000fe200078ec0ff */
[C---:B---3--:R-:W-:Y:S01]  /*2450*/  IMAD.SHL.U32 R4, R0.reuse, 0x4, RZ ;  /* 0x0000000400047824 */ /* 0x048fe200078e00ff */
[----:B------:R-:W-:Y:S01]  /*2460*/  ULOP3.LUT UR22, UR22, 0x600000, URZ, 0xc0, !UPT ;  /* 0x0060000016167892 */ /* 0x000fe2000f8ec0ff */
[----:B------:R-:W-:Y:S01]  /*2470*/  IMAD.SHL.U32 R0, R0, 0x80, RZ ;  /* 0x0000008000007824 */ /* 0x000fe200078e00ff */
[----:B------:R-:W-:Y:S02]  /*2480*/  LOP3.LUT R3, R2, 0x70, R3, 0xf8, !PT ;  /* 0x0000007002037812 */ /* 0x000fe400078ef803 */
[----:B------:R-:W-:Y:S01]  /*2490*/  ELECT P0, URZ, PT ;  /* 0x0000000000ff782f */ /* 0x000fe20003800000 */
[----:B------:R-:W-:Y:S01]  /*24a0*/  UIADD3 UR22, UPT, UPT, UR23, UR22, URZ ;  /* 0x0000001617167290 */ /* 0x000fe2000fffe0ff */
[----:B------:R-:W-:Y:S01]  /*24b0*/  LOP3.LUT R3, R3, 0x40, R4, 0x78, !PT ;  /* 0x0000004003037812 */ /* 0x000fe200078e7804 */
[----:B------:R-:W-:Y:S01]  /*24c0*/  UMOV UR9, UR18 ;  /* 0x0000001200097c82 */ /* 0x000fe20008000000 */
[----:B------:R-:W-:Y:S01]  /*24d0*/  ISETP.LT.U32.AND P0, PT, R68, 0x20, P0 ;  /* 0x000000204400780c */ /* 0x000fe20000701070 */
[----:B------:R-:W-:Y:S01]  /*24e0*/  UMOV UR10, UR15 ;  /* 0x0000000f000a7c82 */ /* 0x000fe20008000000 */
[----:B------:R-:W-:-:S04]  /*24f0*/  LOP3.LUT R0, R3, 0x780, R0, 0xf8, !PT ;  /* 0x0000078003007812 */ /* 0x000fc800078ef800 */
[----:B------:R-:W-:Y:S01]  /*2500*/  LDTM.16dp32bit_t0_t15.x64 R4, tmem[UR22] ;  /* 0x00000016000479ee */ /* 0x000fe20008b00000 */
[----:B------:R-:W2:Y:S01]  /*2510*/  LDTM.16dp32bit_t16_t31.x64 R4, tmem[UR22+0x40] ;  /* 0x00004016000479ee */ /* 0x000ea20008b20000 */
[C---:B------:R-:W-:Y:S01]  /*2520*/  LOP3.LUT R2, R0.reuse, 0x10, RZ, 0x3c, !PT ;  /* 0x0000001000027812 */ /* 0x040fe200078e3cff */
[----:B------:R-:W-:Y:S01]  /*2530*/  NOP ;  /* 0x0000000000007918 */ /* 0x000fe20000000000 */
[----:B------:R-:W-:-:S03]  /*2540*/  LOP3.LUT R3, R0, 0x20, RZ, 0x3c, !PT ;  /* 0x0000002000037812 */ /* 0x000fc600078e3cff */
[----:B--2---:R-:W-:Y:S01]  /*2550*/  VOTEU.ANY UP1, P0 ;  /* 0x0000000000ff7886 */ /* 0x004fe20000020100 */
[----:B------:R-:W-:Y:S01]  /*2560*/  VOTEU.ANY UP0, P0 ;  /* 0x0000000000ff7886 */ /* 0x000fe20000000100 */
[----:B------:R-:W-:Y:S02]  /*2570*/  F2FP.SATFINITE.E4M3.F32.PACK_AB_MERGE_C R6, R7, R6, RZ ;  /* 0x000000060706723e */ /* 0x000fe400048070ff */
[----:B------:R-:W-:Y:S02]  /*2580*/  F2FP.SATFINITE.E4M3.F32.PACK_AB_MERGE_C R10, R11, R10, RZ ;  /* 0x0000000a0b0a723e */ /* 0x000fe400048070ff */
[----:B------:R-:W-:Y:S02]  /*2590*/  F2FP.SATFINITE.E4M3.F32.PACK_AB_MERGE_C R14, R15, R14, RZ ;  /* 0x0000000e0f0e723e */ /* 0x000fe400048070ff */
[----:B------:R-:W-:Y:S02]  /*25a0*/  F2FP.SATFINITE.E4M3.F32.PACK_AB_MERGE_C R7, R19, R18, RZ ;  /* 0x000000121307723e */ /* 0x000fe400048070ff */
[----:B------:R-:W-:-:S02]  /*25b0*/  F2FP.SATFINITE.E4M3.F32.PACK_AB_MERGE_C R22, R23, R22, RZ ;  /* 0x000000161716723e */ /* 0x000fc400048070ff */
[----:B------:R-:W-:Y:S02]  /*25c0*/  F2FP.SATFINITE.E4M3.F32.PACK_AB_MERGE_C R26, R27, R26, RZ ;  /* 0x0000001a1b1a723e */ /* 0x000fe400048070ff */
        /* <DEDUP_REMOVED lines=10> */
[----:B------:R-:W-:-:S02]  /*2670*/  F2FP.SATFINITE.E4M3.F32.PACK_AB_MERGE_C R4, R5, R4, R6 ;  /* 0x000000040504723e */ /* 0x000fc40004807006 */
[----:B------:R-:W-:Y:S02]  /*2680*/  F2FP.SATFINITE.E4M3.F32.PACK_AB_MERGE_C R5, R9, R8, R10 ;  /* 0x000000080905723e */ /* 0x000fe4000480700a */
[----:B------:R-:W-:Y:S02]  /*2690*/  F2FP.SATFINITE.E4M3.F32.PACK_AB_MERGE_C R6, R13, R12, R14 ;  /* 0x0000000c0d06723e */ /* 0x000fe4000480700e */
[----:B------:R-:W-:Y:S02]  /*26a0*/  F2FP.SATFINITE.E4M3.F32.PACK_AB_MERGE_C R7, R17, R16, R7 ;  /* 0x000000101107723e */ /* 0x000fe40004807007 */
[----:B------:R-:W-:Y:S02]  /*26b0*/  F2FP.SATFINITE.E4M3.F32.PACK_AB_MERGE_C R20, R21, R20, R22 ;  /* 0x000000141514723e */ /* 0x000fe40004807016 */
[----:B------:R-:W-:Y:S01]  /*26c0*/  F2FP.SATFINITE.E4M3.F32.PACK_AB_MERGE_C R21, R25, R24, R26 ;  /* 0x000000181915723e */ /* 0x000fe2000480701a */
[----:B-1----:R1:W-:Y:S01]  /*26d0*/  STS.128 [R0+UR8], R4 ;  /* 0x0000000400007988 */ /* 0x0023e20008000c08 */
[----:B------:R-:W-:-:S02]  /*26e0*/  F2FP.SATFINITE.E4M3.F32.PACK_AB_MERGE_C R22, R29, R28, R30 ;  /* 0x0000001c1d16723e */ /* 0x000fc4000480701e */
[----:B------:R-:W-:Y:S02]  /*26f0*/  F2FP.SATFINITE.E4M3.F32.PACK_AB_MERGE_C R23, R33, R32, R23 ;  /* 0x000000202117723e */ /* 0x000fe40004807017 */
[----:B------:R-:W-:Y:S02]  /*2700*/  F2FP.SATFINITE.E4M3.F32.PACK_AB_MERGE_C R36, R37, R36, R38 ;  /* 0x000000242524723e */ /* 0x000fe40004807026 */
[----:B------:R-:W-:Y:S01]  /*2710*/  F2FP.SATFINITE.E4M3.F32.PACK_AB_MERGE_C R37, R41, R40, R42 ;  /* 0x000000282925723e */ /* 0x000fe2000480702a */
[----:B------:R1:W-:Y:S01]  /*2720*/  STS.128 [R2+UR8], R20 ;  /* 0x0000001402007988 */ /* 0x0003e20008000c08 */
[----:B------:R-:W-:Y:S02]  /*2730*/  F2FP.SATFINITE.E4M3.F32.PACK_AB_MERGE_C R38, R45, R44, R46 ;  /* 0x0000002c2d26723e */ /* 0x000fe4000480702e */
[----:B------:R-:W-:Y:S02]  /*2740*/  F2FP.SATFINITE.E4M3.F32.PACK_AB_MERGE_C R39, R49, R48, R50 ;  /* 0x000000303127723e */ /* 0x000fe40004807032 */
[----:B------:R-:W-:-:S02]  /*2750*/  F2FP.SATFINITE.E4M3.F32.PACK_AB_MERGE_C R52, R53, R52, R54 ;  /* 0x000000343534723e */ /* 0x000fc40004807036 */
[----:B------:R-:W-:Y:S01]  /*2760*/  F2FP.SATFINITE.E4M3.F32.PACK_AB_MERGE_C R53, R57, R56, R58 ;  /* 0x000000383935723e */ /* 0x000fe2000480703a */
[----:B------:R1:W-:Y:S01]  /*2770*/  STS.128 [R3+UR8], R36 ;  /* 0x0000002403007988 */ /* 0x0003e20008000c08 */
[----:B------:R-:W-:Y:S02]  /*2780*/  F2FP.SATFINITE.E4M3.F32.PACK_AB_MERGE_C R54, R61, R60, R62 ;  /* 0x0000003c3d36723e */ /* 0x000fe4000480703e */
[----:B------:R-:W-:Y:S02]  /*2790*/  F2FP.SATFINITE.E4M3.F32.PACK_AB_MERGE_C R55, R65, R64, R66 ;  /* 0x000000404137723e */ /* 0x000fe40004807042 */
[----:B------:R-:W-:-:S05]  /*27a0*/  LOP3.LUT R8, R0, 0x30, RZ, 0x3c, !PT ;  /* 0x0000003000087812 */ /* 0x000fca00078e3cff */
[----:B------:R1:W-:Y:S01]  /*27b0*/  STS.128 [R8+UR8], R52 ;  /* 0x0000003408007988 */ /* 0x0003e20008000c08 */
[----:B------:R2:W-:Y:S06]  /*27c0*/  MEMBAR.ALL.CTA ;  /* 0x0000000000007992 */ /* 0x0005ec0000008000 */
[----:B--2---:R-:W2:Y:S02]  /*27d0*/  FENCE.VIEW.ASYNC.S ;  /* 0x00000000000073c6 */ /* 0x004ea40000000000 */
[----:B--2---:R-:W-:Y:S06]  /*27e0*/  BAR.SYNC.DEFER_BLOCKING 0x0 ;  /* 0x0000000000007b1d */ /* 0x004fec0000010000 */
[----:B------:R1:W-:Y:S01]  /*27f0*/  @UP1 UTMASTG.2D [UR8], [UR20] ;  /* 0x00000008140013b5 */ /* 0x0003e20008008000 */
[----:B------:R0:W-:Y:S01]  /*2800*/  UTMACMDFLUSH ;  /* 0x00000000000079b7 */ /* 0x0001e20000000000 */
[----:B------:R-:W-:-:S04]  /*2810*/  DEPBAR.LE SB0, 0x0 ;  /* 0x000080000000791a */ /* 0x000fc80000000000 */
[----:B------:R-:W-:Y:S08]  /*2820*/  BAR.SYNC.DEFER_BLOCKING 0x0 ;  /* 0x0000000000007b1d */ /* 0x000ff00000010000 */
[----:B------:R-:W-:Y:S06]  /*2830*/  BAR.SYNC.DEFER_BLOCKING 0x0 ;  /* 0x0000000000007b1d */ /* 0x000fec0000010000 */
[----:B-1----:R-:W-:Y:S05]  /*2840*/  @P2 BRA `(.L_x_71) ;  /* 0x0000000000a02947 */ /* 0x002fea0003800000 */
[----:B------:R-:W1:Y:S01]  /*2850*/  S2UR UR5, SR_CgaCtaId ;  /* 0x00000000000579c3 */ /* 0x000e620000008800 */
[----:B------:R-:W-:Y:S01]  /*2860*/  NOP ;  /* 0x0000000000007918 */ /* 0x000fe20000000000 */
[----:B------:R-:W-:Y:S01]  /*2870*/  UMOV UR4, 0x50 ;  /* 0x0000005000047882 */ /* 0x000fe20000000000 */
[----:B------:R-:W-:Y:S02]  /*2880*/  IMAD.U32 R0, RZ, RZ, UR23 ;  /* 0x00000017ff007e24 */ /* 0x000fe4000f8e00ff */
[----:B------:R-:W-:Y:S02]  /*2890*/  IMAD.MOV.U32 R3, RZ, RZ, 0xf ;  /* 0x0000000fff037424 */ /* 0x000fe400078e00ff */
[----:B------:R-:W-:Y:S01]  /*28a0*/  IMAD.MOV.U32 R7, RZ, RZ, 0x1 ;  /* 0x00000001ff077424 */ /* 0x000fe200078e00ff */
[----:B------:R-:W-:-:S04]  /*28b0*/  LOP3.LUT R0, R0, 0xffff, RZ, 0xc0, !PT ;  /* 0x0000ffff00007812 */ /* 0x000fc800078ec0ff */
[----:B------:R-:W-:-:S05]  /*28c0*/  SHF.R.U32.HI R0, RZ, 0x5, R0 ;  /* 0x00000005ff007819 */ /* 0x000fca0000011600 */
[----:B------:R-:W-:Y:S01]  /*28d0*/  VIADD R2, R0, 0x10 ;  /* 0x0000001000027836 */ /* 0x000fe20000000000 */
[----:B------:R-:W-:Y:S01]  /*28e0*/  SHF.L.U32 R0, R3, R0, RZ ;  /* 0x0000000003007219 */ /* 0x000fe200000006ff */
[----:B-1----:R-:W-:-:S03]  /*28f0*/  ULEA UR6, UR5, UR4, 0x18 ;  /* 0x0000000405067291 */ /* 0x002fc6000f8ec0ff */
[----:B------:R-:W-:-:S04]  /*2900*/  SHF.L.U32 R3, R7, R2, RZ ;  /* 0x0000000207037219 */ /* 0x000fc800000006ff */
[----:B------:R-:W-:Y:S02]  /*2910*/  LOP3.LUT R0, R3, R0, RZ, 0xfc, !PT ;  /* 0x0000000003007212 */ /* 0x000fe400078efcff */
[----:B------:R-:W1:Y:S02]  /*2920*/  LDS R5, [UR6] ;  /* 0x00000006ff057984 */ /* 0x000e640008000800 */
[C---:B------:R-:W-:Y:S02]  /*2930*/  LOP3.LUT R2, R0.reuse, 0xffff, RZ, 0xc0, !PT ;  /* 0x0000ffff00027812 */ /* 0x040fe400078ec0ff */
[----:B-1----:R-:W-:-:S04]  /*2940*/  LOP3.LUT R3, R0, 0xffff, R5, 0x80, !PT ;  /* 0x0000ffff00037812 */ /* 0x002fc800078e8005 */
[----:B------:R-:W-:-:S13]  /*2950*/  ISETP.NE.AND P0, PT, R3, R2, PT ;  /* 0x000000020300720c */ /* 0x000fda0003f05270 */
[----:B------:R-:W-:Y:S05]  /*2960*/  @P0 BRA `(.L_x_72) ;  /* 0x0000000000500947 */ /* 0x000fea0003800000 */
[----:B------:R-:W-:Y:S02]  /*2970*/  SHF.R.U32.HI R5, RZ, 0x10, R5 ;  /* 0x00000010ff057819 */ /* 0x000fe40000011605 */
[----:B------:R-:W-:-:S04]  /*2980*/  SHF.R.U32.HI R2, RZ, 0x10, R0 ;  /* 0x00000010ff027819 */ /* 0x000fc80000011600 */
[----:B------:R-:W-:-:S04]  /*2990*/  LOP3.LUT R5, R5, R2, RZ, 0xc0, !PT ;  /* 0x0000000205057212 */ /* 0x000fc800078ec0ff */
[----:B------:R-:W-:-:S13]  /*29a0*/  ISETP.NE.AND P0, PT, R5, R2, PT ;  /* 0x000000020500720c */ /* 0x000fda0003f05270 */
[----:B------:R-:W-:Y:S05]  /*29b0*/  @P0 BRA `(.L_x_73) ;  /* 0x0000000000300947 */ /* 0x000fea0003800000 */
[----:B------:R-:W-:Y:S01]  /*29c0*/  R2UR UR4, R0 ;  /* 0x00000000000472ca */ /* 0x000fe200000e0000 */
[----:B------:R-:W-:Y:S01]  /*29d0*/  VOTEU.ANY UR5, UPT, PT ;  /* 0x0000000000057886 */ /* 0x000fe200038e0100 */
[----:B------:R-:W1:Y:S01]  /*29e0*/  S2R R0, SR_LANEID ;  /* 0x0000000000007919 */ /* 0x000e620000000000 */
[----:B------:R-:W-:-:S10]  /*29f0*/  UFLO.U32 UR5, UR5 ;  /* 0x00000005000572bd */ /* 0x000fd400080e0000 */
[----:B------:R-:W-:-:S06]  /*2a00*/  ULOP3.LUT UR4, URZ, UR4, URZ, 0x33, !UPT ;  /* 0x00000004ff047292 */ /* 0x000fcc000f8e33ff */
[----:B------:R-:W-:-:S04]  /*2a10*/  IMAD.U32 R2, RZ, RZ, UR4 ;  /* 0x00000004ff027e24 */ /* 0x000fc8000f8e00ff */
[----:B------:R-:W2:Y:S02]  /*2a20*/  REDUX UR7, R2 ;  /* 0x00000000020773c4 */ /* 0x000ea40000000000 */
[----:B------:R3:W-:Y:S01]  /*2a30*/  UTCATOMSWS.AND URZ, UR4 ;  /* 0x0000000400ff79e3 */ /* 0x0007e20008000000 */
[----:B-1----:R-:W-:Y:S01]  /*2a40*/  ISETP.EQ.U32.AND P0, PT, R0, UR5, PT ;  /* 0x0000000500007c0c */ /* 0x002fe2000bf02070 */
[----:B--2---:R-:W-:-:S12]  /*2a50*/  IMAD.U32 R0, RZ, RZ, UR7 ;  /* 0x00000007ff007e24 */ /* 0x004fd8000f8e00ff */
[----:B------:R3:W-:Y:S01]  /*2a60*/  @P0 ATOMS.AND RZ, [UR6], R0 ;  /* 0x00000000ffff098c */ /* 0x0007e2000a800006 */
[----:B------:R-:W-:Y:S05]  /*2a70*/  BRA `(.L_x_71) ;  /* 0x0000000000147947 */ /* 0x000fea0003800000 */
.L_x_73:
[----:B------:R-:W-:-:S07]  /*2a80*/  MOV R2, 0x2aa0 ;  /* 0x00002aa000027802 */ /* 0x000fce0000000f00 */
[----:B------:R-:W-:Y:S05]  /*2a90*/  CALL.REL.NOINC `($__internal_0_$__cuda_sm10x_tcgen05_guardrail_trap_col_being_dealloced_not_returned_by_alloc) ;  /* 0x0000000000447944 */ /* 0x000fea0003c00000 */
[----:B------:R-:W-:Y:S05]  /*2aa0*/  BRA `(.L_x_71) ;  /* 0x0000000000087947 */ /* 0x000fea0003800000 */
.L_x_72:
[----:B------:R-:W-:-:S07]  /*2ab0*/  MOV R2, 0x2ad0 ;  /* 0x00002ad000027802 */ /* 0x000fce0000000f00 */
[----:B------:R-:W-:Y:S05]  /*2ac0*/  CALL.REL.NOINC `($__internal_2_$__cuda_sm10x_tcgen05_guardrail_trap_unallocated_columns_being_dealloced) ;  /* 0x0000000000507944 */ /* 0x000fea0003c00000 */
.L_x_71:
[----:B------:R-:W-:Y:S01]  /*2ad0*/  NOP ;  /* 0x0000000000007918 */ /* 0x000fe20000000000 */
[----:B---3--:R-:W-:Y:S05]  /*2ae0*/  EXIT ;  /* 0x000000000000794d */ /* 0x008fea0003800000 */
.L_x_58:
[----:B------:R-:W1:Y:S02]  /*2af0*/  SYNCS.PHASECHK.TRANS64.TRYWAIT P0, [UR8+0x12000], RZ ;  /* 0x012000ffff0075a7 */ /* 0x000e640008001108 */
[----:B-1----:R-:W-:Y:S05]  /*2b00*/  @!P0 BRA `(.L_x_58) ;  /* 0xfffffffc00f88947 */ /* 0x002fea000383ffff */
[----:B------:R-:W-:Y:S05]  /*2b10*/  BRA `(.L_x_74) ;  /* 0xffffffec00ec7947 */ /* 0x000fea000383ffff */
.L_x_60:
[----:B------:R-:W1:Y:S02]  /*2b20*/  SYNCS.PHASECHK.TRANS64.TRYWAIT P1, [UR8+0x12020], RZ ;  /* 0x012020ffff0075a7 */ /* 0x000e640008021108 */
[----:B-1----:R-:W-:Y:S05]  /*2b30*/  @!P1 BRA `(.L_x_60) ;  /* 0xfffffffc00f89947 */ /* 0x002fea000383ffff */
[----:B------:R-:W-:Y:S05]  /*2b40*/  BRA `(.L_x_75) ;  /* 0xfffffff000887947 */ /* 0x000fea000383ffff */
.L_x_61:
[----:B------:R-:W2:Y:S02]  /*2b50*/  SYNCS.PHASECHK.TRANS64.TRYWAIT P0, [UR28+0x12000], R2 ;  /* 0x01200002ff0075a7 */ /* 0x000ea4000800111c */
[----:B--2---:R-:W-:Y:S05]  /*2b60*/  @!P0 BRA `(.L_x_61) ;  /* 0xfffffffc00f88947 */ /* 0x004fea000383ffff */
[----:B------:R-:W-:Y:S05]  /*2b70*/  BRA `(.L_x_76) ;  /* 0xfffffff400087947 */ /* 0x000fea000383ffff */
.L_x_63:
[----:B------:R-:W2:Y:S02]  /*2b80*/  SYNCS.PHASECHK.TRANS64.TRYWAIT P0, [UR28+0x12020], R2 ;  /* 0x01202002ff0075a7 */ /* 0x000ea4000800111c */
[----:B--2---:R-:W-:Y:S05]  /*2b90*/  @!P0 BRA `(.L_x_63) ;  /* 0xfffffffc00f88947 */ /* 0x004fea000383ffff */
[----:B------:R-:W-:Y:S05]  /*2ba0*/  BRA `(.L_x_77) ;  /* 0xfffffff400b07947 */ /* 0x000fea000383ffff */
        .weak           $__internal_0_$__cuda_sm10x_tcgen05_guardrail_trap_col_being_dealloced_not_returned_by_alloc
        .type           $__internal_0_$__cuda_sm10x_tcgen05_guardrail_trap_col_being_dealloced_not_returned_by_alloc,@function
        .size           $__internal_0_$__cuda_sm10x_tcgen05_guardrail_trap_col_being_dealloced_not_returned_by_alloc,($__internal_1_$__cuda_sm10x_tcgen05_guardrail_trap_phase_invalid_during_alloc - $__internal_0_$__cuda_sm10x_tcgen05_guardrail_trap_col_being_dealloced_not_returned_by_alloc)
$__internal_0_$__cuda_sm10x_tcgen05_guardrail_trap_col_being_dealloced_not_returned_by_alloc:
[----:B------:R-:W-:Y:S05]  /*2bb0*/  BPT.TRAP 0x1 ;  /* 0x000000040000795c */ /* 0x000fea0000300000 */
[----:B------:R-:W-:-:S04]  /*2bc0*/  IMAD.MOV.U32 R3, RZ, RZ, 0x0 ;  /* 0x00000000ff037424 */ /* 0x000fc800078e00ff */
[----:B------:R-:W-:Y:S05]  /*2bd0*/  RET.REL.NODEC R2 `(gluon_tcgen05) ;  /* 0xffffffd402087950 */ /* 0x000fea0003c3ffff */
        .weak           $__internal_1_$__cuda_sm10x_tcgen05_guardrail_trap_phase_invalid_during_alloc
        .type           $__internal_1_$__cuda_sm10x_tcgen05_guardrail_trap_phase_invalid_during_alloc,@function
        .size           $__internal_1_$__cuda_sm10x_tcgen05_guardrail_trap_phase_invalid_during_alloc,($__internal_2_$__cuda_sm10x_tcgen05_guardrail_trap_unallocated_columns_being_dealloced - $__internal_1_$__cuda_sm10x_tcgen05_guardrail_trap_phase_invalid_during_alloc)
$__internal_1_$__cuda_sm10x_tcgen05_guardrail_trap_phase_invalid_during_alloc:
[----:B------:R-:W-:Y:S05]  /*2be0*/  BPT.TRAP 0x1 ;  /* 0x000000040000795c */ /* 0x000fea0000300000 */
[----:B------:R-:W-:-:S04]  /*2bf0*/  IMAD.MOV.U32 R3, RZ, RZ, 0x0 ;  /* 0x00000000ff037424 */ /* 0x000fc800078e00ff */
[----:B------:R-:W-:Y:S05]  /*2c00*/  RET.REL.NODEC R2 `(gluon_tcgen05) ;  /* 0xffffffd002fc7950 */ /* 0x000fea0003c3ffff */
        .weak           $__internal_2_$__cuda_sm10x_tcgen05_guardrail_trap_unallocated_columns_being_dealloced
        .type           $__internal_2_$__cuda_sm10x_tcgen05_guardrail_trap_unallocated_columns_being_dealloced,@function
        .size           $__internal_2_$__cuda_sm10x_tcgen05_guardrail_trap_unallocated_columns_being_dealloced,(.L_x_81 - $__internal_2_$__cuda_sm10x_tcgen05_guardrail_trap_unallocated_columns_being_dealloced)
$__internal_2_$__cuda_sm10x_tcgen05_guardrail_trap_unallocated_columns_being_dealloced:
[----:B------:R-:W-:Y:S05]  /*2c10*/  BPT.TRAP 0x1 ;  /* 0x000000040000795c */ /* 0x000fea0000300000 */
[----:B------:R-:W-:-:S04]  /*2c20*/  IMAD.MOV.U32 R3, RZ, RZ, 0x0 ;  /* 0x00000000ff037424 */ /* 0x000fc800078e00ff */
[----:B------:R-:W-:Y:S05]  /*2c30*/  RET.REL.NODEC R2 `(gluon_tcgen05) ;  /* 0xffffffd002f07950 */ /* 0x000fea0003c3ffff */
.L_x_78:
[----:B------:R-:W-:-:S00]  /*2c40*/  BRA `(.L_x_78) ;  /* 0xfffffffc00fc7947 */ /* 0x000fc0000383ffff */
[----:B------:R-:W-:-:S00]  /*2c50*/  NOP ;  /* 0x0000000000007918 */ /* 0x000fc00000000000 */
        /* <DEDUP_REMOVED lines=10> */
.L_x_81:


//--------------------- .nv.shared.gluon_tcgen05  --------------------------
	.section	.nv.shared.gluon_tcgen05,"aw",@nobits
	.sectionflags	@""
	.align	16
	.zero		1024


//--------------------- .nv.shared.reserved.0     --------------------------
	.section	.nv.shared.reserved.0,"aw",@nobits
	.align	8
	.weak		__nv_reservedSMEM_offset_0_alias
	.size		__nv_reservedSMEM_offset_0_alias, 0, 64
	.other		__nv_reservedSMEM_offset_0_alias,@"STO_CUDA_RESERVED_SHARED STV_DEFAULT"
__nv_reservedSMEM_offset_0_alias:
	.zero		0
.nv.shared.reserved.0:
	.zero		64
	.weak		__nv_reservedSMEM_allocation_phase
	.type		__nv_reservedSMEM_allocation_phase,@object
	.size		__nv_reservedSMEM_allocation_phase,(.L_0 - __nv_reservedSMEM_allocation_phase)
__nv_reservedSMEM_allocation_phase:
	.zero		1
.L_0:
	.zero		7
	.weak		__nv_reservedSMEM_devtool_atexit_pc
	.type		__nv_reservedSMEM_devtool_atexit_pc,@object
	.size		__nv_reservedSMEM_devtool_atexit_pc,(__nv_reservedSMEM_allocation_mask - __nv_reservedSMEM_devtool_atexit_pc)
__nv_reservedSMEM_devtool_atexit_pc:
	.zero		8
	.weak		__nv_reservedSMEM_allocation_mask
	.type		__nv_reservedSMEM_allocation_mask,@object
	.size		__nv_reservedSMEM_allocation_mask,(.L_2 - __nv_reservedSMEM_allocation_mask)
__nv_reservedSMEM_allocation_mask:
	.zero		4
.L_2:


//--------------------- .nv.constant0.gluon_tcgen05 --------------------------
	.section	.nv.constant0.gluon_tcgen05,"a",@progbits
	.sectionflags	@""
	.align	4
.nv.constant0.gluon_tcgen05:
	.zero		976


//--------------------- SYMBOLS --------------------------

	.type		.nv.reservedSmem.offset0,@object
	.size		.nv.reservedSmem.offset0,0x4
	.type		.nv.reservedSmem.cap,@object
	.size		.nv.reservedSmem.cap,0x4
